	.headerflags	@"EF_CUDA_TEXMODE_UNIFIED EF_CUDA_64BIT_ADDRESS EF_CUDA_SM80 EF_CUDA_VIRTUAL_SM(EF_CUDA_SM80)"
	.elftype	@"ET_EXEC"


//--------------------- .nv.info                  --------------------------
	.section	.nv.info,"",@"SHT_CUDA_INFO"
	.align	4


	//----- nvinfo : EIATTR_REGCOUNT
	.align		4
        /*0000*/ 	.byte	0x04, 0x2f
        /*0002*/ 	.short	(.L_1 - .L_0)
	.align		4
.L_0:
        /*0004*/ 	.word	index@(candidate0)
        /*0008*/ 	.word	0x000000a8


	//----- nvinfo : EIATTR_MAX_STACK_SIZE
	.align		4
.L_1:
        /*000c*/ 	.byte	0x04, 0x23
        /*000e*/ 	.short	(.L_3 - .L_2)
	.align		4
.L_2:
        /*0010*/ 	.word	index@(candidate0)
        /*0014*/ 	.word	0x00000000


	//----- nvinfo : EIATTR_MIN_STACK_SIZE
	.align		4
.L_3:
        /*0018*/ 	.byte	0x04, 0x12
        /*001a*/ 	.short	(.L_5 - .L_4)
	.align		4
.L_4:
        /*001c*/ 	.word	index@(candidate0)
        /*0020*/ 	.word	0x00000000


	//----- nvinfo : EIATTR_FRAME_SIZE
	.align		4
.L_5:
        /*0024*/ 	.byte	0x04, 0x11
        /*0026*/ 	.short	(.L_7 - .L_6)
	.align		4
.L_6:
        /*0028*/ 	.word	index@(candidate0)
        /*002c*/ 	.word	0x00000000
.L_7:


//--------------------- .nv.info.candidate0       --------------------------
	.section	.nv.info.candidate0,"",@"SHT_CUDA_INFO"
	.align	4


	//----- nvinfo : EIATTR_CUDA_API_VERSION
	.align		4
        /*0000*/ 	.byte	0x04, 0x37
        /*0002*/ 	.short	(.L_9 - .L_8)
.L_8:
        /*0004*/ 	.word	0x00000075


	//----- nvinfo : EIATTR_SW2861232_WAR
	.align		4
.L_9:
        /*0008*/ 	.byte	0x01, 0x35
	.zero		2


	//----- nvinfo : EIATTR_PARAM_CBANK
	.align		4
        /*000c*/ 	.byte	0x04, 0x0a
        /*000e*/ 	.short	(.L_11 - .L_10)
	.align		4
.L_10:
        /*0010*/ 	.word	index@(.nv.constant0.candidate0)
        /*0014*/ 	.short	0x0160
        /*0016*/ 	.short	0x0020


	//----- nvinfo : EIATTR_CBANK_PARAM_SIZE
	.align		4
.L_11:
        /*0018*/ 	.byte	0x03, 0x19
        /*001a*/ 	.short	0x0020


	//----- nvinfo : EIATTR_KPARAM_INFO
	.align		4
        /*001c*/ 	.byte	0x04, 0x17
        /*001e*/ 	.short	(.L_13 - .L_12)
.L_12:
        /*0020*/ 	.word	0x00000000
        /*0024*/ 	.short	0x0003
        /*0026*/ 	.short	0x0018
        /*0028*/ 	.byte	0x00, 0xf0, 0x21, 0x00


	//----- nvinfo : EIATTR_KPARAM_INFO
	.align		4
.L_13:
        /*002c*/ 	.byte	0x04, 0x17
        /*002e*/ 	.short	(.L_15 - .L_14)
.L_14:
        /*0030*/ 	.word	0x00000000
        /*0034*/ 	.short	0x0002
        /*0036*/ 	.short	0x0010
        /*0038*/ 	.byte	0x00, 0xf0, 0x21, 0x00


	//----- nvinfo : EIATTR_KPARAM_INFO
	.align		4
.L_15:
        /*003c*/ 	.byte	0x04, 0x17
        /*003e*/ 	.short	(.L_17 - .L_16)
.L_16:
        /*0040*/ 	.word	0x00000000
        /*0044*/ 	.short	0x0001
        /*0046*/ 	.short	0x0008
        /*0048*/ 	.byte	0x00, 0xf0, 0x21, 0x00


	//----- nvinfo : EIATTR_KPARAM_INFO
	.align		4
.L_17:
        /*004c*/ 	.byte	0x04, 0x17
        /*004e*/ 	.short	(.L_19 - .L_18)
.L_18:
        /*0050*/ 	.word	0x00000000
        /*0054*/ 	.short	0x0000
        /*0056*/ 	.short	0x0000
        /*0058*/ 	.byte	0x00, 0xf0, 0x21, 0x00


	//----- nvinfo : EIATTR_MAXREG_COUNT
	.align		4
.L_19:
        /*005c*/ 	.byte	0x03, 0x1b
        /*005e*/ 	.short	0x00ff


	//----- nvinfo : EIATTR_EXIT_INSTR_OFFSETS
	.align		4
        /*0060*/ 	.byte	0x04, 0x1c
        /*0062*/ 	.short	(.L_21 - .L_20)


	//   ....[0]....
.L_20:
        /*0064*/ 	.word	0x00010910


	//----- nvinfo : EIATTR_MAX_THREADS
	.align		4
.L_21:
        /*0068*/ 	.byte	0x04, 0x05
        /*006a*/ 	.short	(.L_23 - .L_22)
.L_22:
        /*006c*/ 	.word	0x00000040
        /*0070*/ 	.word	0x00000001
        /*0074*/ 	.word	0x00000001
.L_23:


//--------------------- .nv.rel.action            --------------------------
	.section	.nv.rel.action,"",@"SHT_CUDA_RELOCINFO"
	.align	8
	.sectionentsize	8
        /*0000*/ 	.byte	0x4b, 0x00, 0x00, 0x00, 0x00, 0x00, 0x00, 0x00, 0x00, 0x02, 0x02, 0x08, 0x10, 0x0a, 0x2f, 0x22
        /* <DEDUP_REMOVED lines=13> */


//--------------------- .nv.constant0.candidate0  --------------------------
	.section	.nv.constant0.candidate0,"a",@progbits
	.align	4
.nv.constant0.candidate0:
	.zero		384


//--------------------- .text.candidate0          --------------------------
	.section	.text.candidate0,"ax",@progbits
	.sectionflags	@"SHF_BARRIERS=1"
	.sectioninfo	@"SHI_REGISTERS=168"
	.align	128
        .global         candidate0
        .type           candidate0,@function
        .size           candidate0,(.L_x_1 - candidate0)
        .other          candidate0,@"STO_CUDA_ENTRY STV_DEFAULT"
candidate0:
.text.candidate0:
[----:B------:R-:W-:-:S02]  /*0000*/  MOV R1, c[0x0][0x28] ;  /* 0x00000a0000017a02 */ /* 0x000fc40000000f00 */
[----:B------:R-:W0:Y:S01]  /*0010*/  S2R R162, SR_TID.X ;  /* 0x0000000000a27919 */ /* 0x000e220000002100 */
[----:B------:R-:W-:-:S03]  /*0020*/  ULDC.64 UR4, c[0x0][0x118] ;  /* 0x0000460000047ab9 */ /* 0x000fc60000000a00 */
[----:B------:R-:W1:Y:S04]  /*0030*/  S2R R3, SR_CTAID.X ;  /* 0x0000000000037919 */ /* 0x000e680000002500 */
[----:B------:R-:W-:Y:S06]  /*0040*/  BAR.SYNC 0x0 ;  /* 0x0000000000007b1d */ /* 0x000fec0000000000 */
[----:B0-----:R-:W-:-:S02]  /*0050*/  SHF.L.U32 R0, R162, 0x6, RZ ;  /* 0x00000006a2007819 */ /* 0x001fc400000006ff */
[----:B------:R-:W-:Y:S02]  /*0060*/  SHF.L.U32 R2, R162, 0x2, RZ ;  /* 0x00000002a2027819 */ /* 0x000fe400000006ff */
[----:B------:R-:W-:Y:S02]  /*0070*/  LOP3.LUT R0, R0, 0xfffff800, RZ, 0xc0, !PT ;  /* 0xfffff80000007812 */ /* 0x000fe400078ec0ff */
[----:B------:R-:W-:Y:S02]  /*0080*/  LOP3.LUT R2, R2, 0x7c, RZ, 0xc0, !PT ;  /* 0x0000007c02027812 */ /* 0x000fe400078ec0ff */
[----:B-1----:R-:W-:Y:S01]  /*0090*/  LEA R161, R3, R0, 0x11 ;  /* 0x0000000003a17211 */ /* 0x002fe200078e88ff */
[----:B------:R-:W-:Y:S01]  /*00a0*/  HFMA2.MMA R0, -RZ, RZ, 0, 2.384185791015625e-07 ;  /* 0x00000004ff007435 */ /* 0x000fe200000001ff */
[----:B------:R-:W-:Y:S02]  /*00b0*/  SHF.L.U32 R157, R162, 0x1, RZ ;  /* 0x00000001a29d7819 */ /* 0x000fe400000006ff */
[----:B------:R-:W-:-:S07]  /*00c0*/  IADD3 R161, R2, R161, RZ ;  /* 0x000000a102a17210 */ /* 0x000fce0007ffe0ff */
[----:B------:R-:W-:-:S04]  /*00d0*/  IMAD.WIDE R4, R157, R0, c[0x0][0x160] ;  /* 0x000058009d047625 */ /* 0x000fc800078e0200 */
[----:B------:R-:W-:Y:S02]  /*00e0*/  IMAD.WIDE R6, R161, R0, c[0x0][0x168] ;  /* 0x00005a00a1067625 */ /* 0x000fe400078e0200 */
[----:B------:R-:W2:Y:S04]  /*00f0*/  LDG.E.64.CONSTANT R4, [R4.64] ;  /* 0x0000000404047981 */ /* 0x000ea8000c1e9b00 */
[----:B------:R-:W3:Y:S04]  /*0100*/  LDG.E.128.CONSTANT R8, [R6.64] ;  /* 0x0000000406087981 */ /* 0x000ee8000c1e9d00 */
[----:B------:R-:W4:Y:S04]  /*0110*/  LDG.E.128.CONSTANT R12, [R6.64+0x4000] ;  /* 0x00400004060c7981 */ /* 0x000f28000c1e9d00 */
[----:B------:R-:W5:Y:S04]  /*0120*/  LDG.E.128.CONSTANT R16, [R6.64+0x8000] ;  /* 0x0080000406107981 */ /* 0x000f68000c1e9d00 */
        /* <DEDUP_REMOVED lines=28> */
[----:B------:R-:W5:Y:S01]  /*02f0*/  LDG.E.128.CONSTANT R132, [R6.64+0x7c000] ;  /* 0x07c0000406847981 */ /* 0x000f62000c1e9d00 */
[----:B------:R-:W-:-:S03]  /*0300*/  SHF.L.U32 R2, R162, 0x9, RZ ;  /* 0x00000009a2027819 */ /* 0x000fc600000006ff */
[----:B--2---:R-:W-:Y:S04]  /*0310*/  STS.64 [R162.X8], R4 ;  /* 0x00000004a2007388 */ /* 0x004fe80000008a00 */
[----:B---3--:R-:W-:Y:S04]  /*0320*/  STS.128 [R162.X16+0x200], R8 ;  /* 0x00020008a2007388 */ /* 0x008fe8000000cc00 */
[----:B----4-:R-:W-:Y:S04]  /*0330*/  STS.128 [R162.X16+0x600], R12 ;  /* 0x0006000ca2007388 */ /* 0x010fe8000000cc00 */
[----:B-----5:R-:W-:Y:S04]  /*0340*/  STS.128 [R162.X16+0xa00], R16 ;  /* 0x000a0010a2007388 */ /* 0x020fe8000000cc00 */
[----:B------:R-:W-:Y:S04]  /*0350*/  STS.128 [R162.X16+0xe00], R20 ;  /* 0x000e0014a2007388 */ /* 0x000fe8000000cc00 */
        /* <DEDUP_REMOVED lines=28> */
[----:B------:R-:W-:Y:S06]  /*0520*/  BAR.SYNC 0x0 ;  /* 0x0000000000007b1d */ /* 0x000fec0000000000 */
[----:B------:R-:W-:Y:S04]  /*0530*/  LDS.128 R8, [R2+0x200] ;  /* 0x0002000002087984 */ /* 0x000fe80000000c00 */
[----:B------:R-:W0:Y:S04]  /*0540*/  LDS.128 R12, [RZ] ;  /* 0x00000000ff0c7984 */ /* 0x000e280000000c00 */
[----:B------:R-:W-:Y:S04]  /*0550*/  LDS.128 R16, [R2+0x210] ;  /* 0x0002100002107984 */ /* 0x000fe80000000c00 */
[----:B------:R-:W1:Y:S04]  /*0560*/  LDS.128 R20, [0x10] ;  /* 0x00001000ff147984 */ /* 0x000e680000000c00 */
[----:B------:R-:W-:Y:S04]  /*0570*/  LDS.128 R24, [R2+0x220] ;  /* 0x0002200002187984 */ /* 0x000fe80000000c00 */
[----:B------:R-:W2:Y:S04]  /*0580*/  LDS.128 R28, [0x20] ;  /* 0x00002000ff1c7984 */ /* 0x000ea80000000c00 */
[----:B------:R-:W-:Y:S04]  /*0590*/  LDS.128 R4, [R2+0x230] ;  /* 0x0002300002047984 */ /* 0x000fe80000000c00 */
[----:B------:R-:W3:Y:S01]  /*05a0*/  LDS.128 R32, [0x30] ;  /* 0x00003000ff207984 */ /* 0x000ee20000000c00 */
[----:B------:R-:W-:-:S03]  /*05b0*/  IADD3 R165, R161, 0x80, RZ ;  /* 0x00000080a1a57810 */ /* 0x000fc60007ffe0ff */
[----:B------:R-:W-:Y:S01]  /*05c0*/  LDS.128 R36, [0x1b0] ;  /* 0x0001b000ff247984 */ /* 0x000fe20000000c00 */
[----:B0-----:R-:W-:-:S04]  /*05d0*/  FFMA R8, R8, R12, RZ ;  /* 0x0000000c08087223 */ /* 0x001fc800000000ff */
[----:B------:R-:W-:-:S04]  /*05e0*/  FFMA R9, R9, R13, R8 ;  /* 0x0000000d09097223 */ /* 0x000fc80000000008 */
[----:B------:R-:W-:-:S04]  /*05f0*/  FFMA R10, R10, R14, R9 ;  /* 0x0000000e0a0a7223 */ /* 0x000fc80000000009 */
[----:B------:R-:W-:Y:S02]  /*0600*/  FFMA R10, R11, R15, R10 ;  /* 0x0000000f0b0a7223 */ /* 0x000fe4000000000a */
[----:B------:R-:W-:Y:S02]  /*0610*/  LDS.128 R12, [0x40] ;  /* 0x00004000ff0c7984 */ /* 0x000fe40000000c00 */
[----:B-1----:R-:W-:-:S04]  /*0620*/  FFMA R10, R16, R20, R10 ;  /* 0x00000014100a7223 */ /* 0x002fc8000000000a */
[----:B------:R-:W-:Y:S02]  /*0630*/  FFMA R17, R17, R21, R10 ;  /* 0x0000001511117223 */ /* 0x000fe4000000000a */
[----:B------:R-:W0:Y:S02]  /*0640*/  LDS.128 R8, [R2+0x240] ;  /* 0x0002400002087984 */ /* 0x000e240000000c00 */
[----:B------:R-:W-:-:S04]  /*0650*/  FFMA R18, R18, R22, R17 ;  /* 0x0000001612127223 */ /* 0x000fc80000000011 */
[----:B------:R-:W-:Y:S02]  /*0660*/  FFMA R18, R19, R23, R18 ;  /* 0x0000001713127223 */ /* 0x000fe40000000012 */
[----:B------:R-:W-:Y:S02]  /*0670*/  LDS.128 R20, [0x50] ;  /* 0x00005000ff147984 */ /* 0x000fe40000000c00 */
[----:B--2---:R-:W-:-:S04]  /*0680*/  FFMA R18, R24, R28, R18 ;  /* 0x0000001c18127223 */ /* 0x004fc80000000012 */
[----:B------:R-:W-:Y:S02]  /*0690*/  FFMA R25, R25, R29, R18 ;  /* 0x0000001d19197223 */ /* 0x000fe40000000012 */
[----:B------:R-:W1:Y:S02]  /*06a0*/  LDS.128 R16, [R2+0x250] ;  /* 0x0002500002107984 */ /* 0x000e640000000c00 */
[----:B------:R-:W-:-:S04]  /*06b0*/  FFMA R26, R26, R30, R25 ;  /* 0x0000001e1a1a7223 */ /* 0x000fc80000000019 */
[----:B------:R-:W-:Y:S02]  /*06c0*/  FFMA R26, R27, R31, R26 ;  /* 0x0000001f1b1a7223 */ /* 0x000fe4000000001a */
[----:B------:R-:W-:Y:S02]  /*06d0*/  LDS.128 R28, [0x60] ;  /* 0x00006000ff1c7984 */ /* 0x000fe40000000c00 */
[----:B---3--:R-:W-:Y:S02]  /*06e0*/  FFMA R4, R4, R32, R26 ;  /* 0x0000002004047223 */ /* 0x008fe4000000001a */
[----:B------:R-:W2:Y:S02]  /*06f0*/  LDS.128 R24, [R2+0x260] ;  /* 0x0002600002187984 */ /* 0x000ea40000000c00 */
[----:B------:R-:W-:-:S04]  /*0700*/  FFMA R5, R5, R33, R4 ;  /* 0x0000002105057223 */ /* 0x000fc80000000004 */
[----:B------:R-:W-:-:S04]  /*0710*/  FFMA R6, R6, R34, R5 ;  /* 0x0000002206067223 */ /* 0x000fc80000000005 */
[----:B------:R-:W-:Y:S02]  /*0720*/  FFMA R6, R7, R35, R6 ;  /* 0x0000002307067223 */ /* 0x000fe40000000006 */
[----:B------:R-:W-:Y:S02]  /*0730*/  LDS.128 R32, [0x70] ;  /* 0x00007000ff207984 */ /* 0x000fe40000000c00 */
[----:B0-----:R-:W-:-:S04]  /*0740*/  FFMA R6, R8, R12, R6 ;  /* 0x0000000c08067223 */ /* 0x001fc80000000006 */
[----:B------:R-:W-:Y:S02]  /*0750*/  FFMA R9, R9, R13, R6 ;  /* 0x0000000d09097223 */ /* 0x000fe40000000006 */
[----:B------:R-:W0:Y:S02]  /*0760*/  LDS.128 R4, [R2+0x270] ;  /* 0x0002700002047984 */ /* 0x000e240000000c00 */
[----:B------:R-:W-:-:S04]  /*0770*/  FFMA R10, R10, R14, R9 ;  /* 0x0000000e0a0a7223 */ /* 0x000fc80000000009 */
[----:B------:R-:W-:Y:S02]  /*0780*/  FFMA R10, R11, R15, R10 ;  /* 0x0000000f0b0a7223 */ /* 0x000fe4000000000a */
[----:B------:R-:W-:Y:S02]  /*0790*/  LDS.128 R12, [0x80] ;  /* 0x00008000ff0c7984 */ /* 0x000fe40000000c00 */
[----:B-1----:R-:W-:-:S04]  /*07a0*/  FFMA R10, R16, R20, R10 ;  /* 0x00000014100a7223 */ /* 0x002fc8000000000a */
[----:B------:R-:W-:Y:S02]  /*07b0*/  FFMA R17, R17, R21, R10 ;  /* 0x0000001511117223 */ /* 0x000fe4000000000a */
[----:B------:R-:W1:Y:S02]  /*07c0*/  LDS.128 R8, [R2+0x280] ;  /* 0x0002800002087984 */ /* 0x000e640000000c00 */
[----:B------:R-:W-:-:S04]  /*07d0*/  FFMA R18, R18, R22, R17 ;  /* 0x0000001612127223 */ /* 0x000fc80000000011 */
[----:B------:R-:W-:Y:S02]  /*07e0*/  FFMA R18, R19, R23, R18 ;  /* 0x0000001713127223 */ /* 0x000fe40000000012 */
[----:B------:R-:W-:Y:S02]  /*07f0*/  LDS.128 R20, [0x90] ;  /* 0x00009000ff147984 */ /* 0x000fe40000000c00 */
[----:B--2---:R-:W-:-:S04]  /*0800*/  FFMA R18, R24, R28, R18 ;  /* 0x0000001c18127223 */ /* 0x004fc80000000012 */
[----:B------:R-:W-:Y:S02]  /*0810*/  FFMA R25, R25, R29, R18 ;  /* 0x0000001d19197223 */ /* 0x000fe40000000012 */
[----:B------:R-:W2:Y:S02]  /*0820*/  LDS.128 R16, [R2+0x290] ;  /* 0x0002900002107984 */ /* 0x000ea40000000c00 */
[----:B------:R-:W-:-:S04]  /*0830*/  FFMA R26, R26, R30, R25 ;  /* 0x0000001e1a1a7223 */ /* 0x000fc80000000019 */
[----:B------:R-:W-:Y:S02]  /*0840*/  FFMA R26, R27, R31, R26 ;  /* 0x0000001f1b1a7223 */ /* 0x000fe4000000001a */
[----:B------:R-:W-:Y:S02]  /*0850*/  LDS.128 R28, [0xa0] ;  /* 0x0000a000ff1c7984 */ /* 0x000fe40000000c00 */
[----:B0-----:R-:W-:Y:S02]  /*0860*/  FFMA R4, R4, R32, R26 ;  /* 0x0000002004047223 */ /* 0x001fe4000000001a */
[----:B------:R-:W0:Y:S02]  /*0870*/  LDS.128 R24, [R2+0x2a0] ;  /* 0x0002a00002187984 */ /* 0x000e240000000c00 */
[----:B------:R-:W-:-:S04]  /*0880*/  FFMA R5, R5, R33, R4 ;  /* 0x0000002105057223 */ /* 0x000fc80000000004 */
        /* <DEDUP_REMOVED lines=8> */
[----:B------:R-:W-:Y:S01]  /*0910*/  IMAD.WIDE R164, R165, R0, c[0x0][0x168] ;  /* 0x00005a00a5a47625 */ /* 0x000fe200078e0200 */
[----:B------:R-:W-:Y:S03]  /*0920*/  LDS.128 R12, [0xc0] ;  /* 0x0000c000ff0c7984 */ /* 0x000fe60000000c00 */
[----:B--2---:R-:W-:Y:S01]  /*0930*/  FFMA R10, R16, R20, R10 ;  /* 0x00000014100a7223 */ /* 0x004fe2000000000a */
[----:B------:R-:W2:Y:S03]  /*0940*/  LDG.E.128.CONSTANT R68, [R164.64] ;  /* 0x00000004a4447981 */ /* 0x000ea6000c1e9d00 */
[----:B------:R-:W-:Y:S01]  /*0950*/  FFMA R17, R17, R21, R10 ;  /* 0x0000001511117223 */ /* 0x000fe2000000000a */
[----:B------:R-:W3:Y:S03]  /*0960*/  LDG.E.128.CONSTANT R72, [R164.64+0x4000] ;  /* 0x00400004a4487981 */ /* 0x000ee6000c1e9d00 */
[----:B------:R-:W-:Y:S01]  /*0970*/  FFMA R18, R18, R22, R17 ;  /* 0x0000001612127223 */ /* 0x000fe20000000011 */
[----:B------:R-:W4:Y:S03]  /*0980*/  LDS.128 R8, [R2+0x2c0] ;  /* 0x0002c00002087984 */ /* 0x000f260000000c00 */
[----:B------:R-:W-:Y:S01]  /*0990*/  FFMA R18, R19, R23, R18 ;  /* 0x0000001713127223 */ /* 0x000fe20000000012 */
[----:B------:R-:W-:Y:S01]  /*09a0*/  IADD3 R159, R157, 0x80, RZ ;  /* 0x000000809d9f7810 */ /* 0x000fe20007ffe0ff */
[----:B------:R-:W-:Y:S02]  /*09b0*/  LDS.128 R20, [0xd0] ;  /* 0x0000d000ff147984 */ /* 0x000fe40000000c00 */
[----:B0-----:R-:W-:-:S02]  /*09c0*/  FFMA R18, R24, R28, R18 ;  /* 0x0000001c18127223 */ /* 0x001fc40000000012 */
[----:B------:R-:W5:Y:S02]  /*09d0*/  LDG.E.128.CONSTANT R40, [R164.64+0xc000] ;  /* 0x00c00004a4287981 */ /* 0x000f64000c1e9d00 */
[----:B------:R-:W-:Y:S02]  /*09e0*/  FFMA R25, R25, R29, R18 ;  /* 0x0000001d19197223 */ /* 0x000fe40000000012 */
[----:B------:R-:W0:Y:S02]  /*09f0*/  LDS.128 R16, [R2+0x2d0] ;  /* 0x0002d00002107984 */ /* 0x000e240000000c00 */
[----:B------:R-:W-:Y:S02]  /*0a00*/  FFMA R26, R26, R30, R25 ;  /* 0x0000001e1a1a7223 */ /* 0x000fe40000000019 */
[----:B------:R-:W3:Y:S02]  /*0a10*/  LDG.E.128.CONSTANT R44, [R164.64+0x10000] ;  /* 0x01000004a42c7981 */ /* 0x000ee4000c1e9d00 */
[----:B------:R-:W-:-:S02]  /*0a20*/  FFMA R26, R27, R31, R26 ;  /* 0x0000001f1b1a7223 */ /* 0x000fc4000000001a */
[----:B------:R-:W-:Y:S02]  /*0a30*/  LDS.128 R28, [0xe0] ;  /* 0x0000e000ff1c7984 */ /* 0x000fe40000000c00 */
[----:B-1----:R-:W-:Y:S02]  /*0a40*/  FFMA R4, R4, R32, R26 ;  /* 0x0000002004047223 */ /* 0x002fe4000000001a */
[----:B------:R-:W1:Y:S02]  /*0a50*/  LDS.128 R24, [R2+0x2e0] ;  /* 0x0002e00002187984 */ /* 0x000e640000000c00 */
[----:B------:R-:W-:Y:S02]  /*0a60*/  FFMA R5, R5, R33, R4 ;  /* 0x0000002105057223 */ /* 0x000fe40000000004 */
[----:B------:R-:W5:Y:S02]  /*0a70*/  LDG.E.128.CONSTANT R48, [R164.64+0x14000] ;  /* 0x01400004a4307981 */ /* 0x000f64000c1e9d00 */
[----:B------:R-:W-:-:S02]  /*0a80*/  FFMA R6, R6, R34, R5 ;  /* 0x0000002206067223 */ /* 0x000fc40000000005 */
[----:B------:R-:W5:Y:S02]  /*0a90*/  LDG.E.128.CONSTANT R52, [R164.64+0x18000] ;  /* 0x01800004a4347981 */ /* 0x000f64000c1e9d00 */
[----:B------:R-:W-:Y:S02]  /*0aa0*/  FFMA R6, R7, R35, R6 ;  /* 0x0000002307067223 */ /* 0x000fe40000000006 */
[----:B------:R-:W-:Y:S02]  /*0ab0*/  LDS.128 R32, [0xf0] ;  /* 0x0000f000ff207984 */ /* 0x000fe40000000c00 */
[----:B----4-:R-:W-:Y:S02]  /*0ac0*/  FFMA R6, R8, R12, R6 ;  /* 0x0000000c08067223 */ /* 0x010fe40000000006 */
[----:B------:R-:W4:Y:S02]  /*0ad0*/  LDG.E.128.CONSTANT R56, [R164.64+0x1c000] ;  /* 0x01c00004a4387981 */ /* 0x000f24000c1e9d00 */
[----:B------:R-:W-:-:S02]  /*0ae0*/  FFMA R9, R9, R13, R6 ;  /* 0x0000000d09097223 */ /* 0x000fc40000000006 */
[----:B------:R-:W4:Y:S02]  /*0af0*/  LDG.E.128.CONSTANT R60, [R164.64+0x20000] ;  /* 0x02000004a43c7981 */ /* 0x000f24000c1e9d00 */
[----:B------:R-:W-:Y:S02]  /*0b00*/  FFMA R10, R10, R14, R9 ;  /* 0x0000000e0a0a7223 */ /* 0x000fe40000000009 */
[----:B------:R-:W1:Y:S02]  /*0b10*/  LDS.128 R4, [R2+0x2f0] ;  /* 0x0002f00002047984 */ /* 0x000e640000000c00 */
[----:B------:R-:W-:Y:S02]  /*0b20*/  FFMA R10, R11, R15, R10 ;  /* 0x0000000f0b0a7223 */ /* 0x000fe4000000000a */
[----:B------:R-:W4:Y:S02]  /*0b30*/  LDG.E.128.CONSTANT R64, [R164.64+0x24000] ;  /* 0x02400004a4407981 */ /* 0x000f24000c1e9d00 */
[----:B0-----:R-:W-:-:S02]  /*0b40*/  FFMA R10, R16, R20, R10 ;  /* 0x00000014100a7223 */ /* 0x001fc4000000000a */
[----:B------:R-:W-:Y:S02]  /*0b50*/  LDS.128 R12, [0x100] ;  /* 0x00010000ff0c7984 */ /* 0x000fe40000000c00 */
[----:B------:R-:W-:Y:S02]  /*0b60*/  FFMA R17, R17, R21, R10 ;  /* 0x0000001511117223 */ /* 0x000fe4000000000a */
[----:B------:R-:W4:Y:S02]  /*0b70*/  LDG.E.128.CONSTANT R76, [R164.64+0x30000] ;  /* 0x03000004a44c7981 */ /* 0x000f24000c1e9d00 */
[----:B------:R-:W-:Y:S02]  /*0b80*/  FFMA R18, R18, R22, R17 ;  /* 0x0000001612127223 */ /* 0x000fe40000000011 */
[----:B------:R-:W0:Y:S02]  /*0b90*/  LDS.128 R8, [R2+0x300] ;  /* 0x0003000002087984 */ /* 0x000e240000000c00 */
[----:B------:R-:W-:-:S02]  /*0ba0*/  FFMA R18, R19, R23, R18 ;  /* 0x0000001713127223 */ /* 0x000fc40000000012 */
[----:B------:R-:W4:Y:S02]  /*0bb0*/  LDG.E.128.CONSTANT R80, [R164.64+0x34000] ;  /* 0x03400004a4507981 */ /* 0x000f24000c1e9d00 */
[----:B-1----:R-:W-:Y:S02]  /*0bc0*/  FFMA R18, R24, R28, R18 ;  /* 0x0000001c18127223 */ /* 0x002fe40000000012 */
[----:B------:R-:W-:Y:S02]  /*0bd0*/  LDS.128 R20, [0x110] ;  /* 0x00011000ff147984 */ /* 0x000fe40000000c00 */
[----:B------:R-:W-:Y:S02]  /*0be0*/  FFMA R25, R25, R29, R18 ;  /* 0x0000001d19197223 */ /* 0x000fe40000000012 */
[----:B------:R-:W4:Y:S02]  /*0bf0*/  LDG.E.128.CONSTANT R84, [R164.64+0x38000] ;  /* 0x03800004a4547981 */ /* 0x000f24000c1e9d00 */
[----:B------:R-:W-:-:S02]  /*0c00*/  FFMA R26, R26, R30, R25 ;  /* 0x0000001e1a1a7223 */ /* 0x000fc40000000019 */
[----:B------:R-:W1:Y:S02]  /*0c10*/  LDS.128 R16, [R2+0x310] ;  /* 0x0003100002107984 */ /* 0x000e640000000c00 */
[----:B------:R-:W-:Y:S02]  /*0c20*/  FFMA R26, R27, R31, R26 ;  /* 0x0000001f1b1a7223 */ /* 0x000fe4000000001a */
[----:B------:R-:W4:Y:S02]  /*0c30*/  LDG.E.128.CONSTANT R88, [R164.64+0x3c000] ;  /* 0x03c00004a4587981 */ /* 0x000f24000c1e9d00 */
[----:B------:R-:W-:Y:S02]  /*0c40*/  FFMA R4, R4, R32, R26 ;  /* 0x0000002004047223 */ /* 0x000fe4000000001a */
[----:B------:R-:W-:Y:S02]  /*0c50*/  LDS.128 R28, [0x120] ;  /* 0x00012000ff1c7984 */ /* 0x000fe40000000c00 */
[----:B------:R-:W-:-:S02]  /*0c60*/  FFMA R5, R5, R33, R4 ;  /* 0x0000002105057223 */ /* 0x000fc40000000004 */
[----:B------:R-:W1:Y:S02]  /*0c70*/  LDS.128 R24, [R2+0x320] ;  /* 0x0003200002187984 */ /* 0x000e640000000c00 */
[----:B------:R-:W-:Y:S02]  /*0c80*/  FFMA R6, R6, R34, R5 ;  /* 0x0000002206067223 */ /* 0x000fe40000000005 */
[----:B------:R-:W4:Y:S02]  /*0c90*/  LDG.E.128.CONSTANT R92, [R164.64+0x40000] ;  /* 0x04000004a45c7981 */ /* 0x000f24000c1e9d00 */
        /* <DEDUP_REMOVED lines=29> */
[----:B------:R-:W0:Y:S02]  /*0e70*/  LDS.128 R24, [R2+0x360] ;  /* 0x0003600002187984 */ /* 0x000e240000000c00 */
[----:B------:R-:W-:Y:S02]  /*0e80*/  FFMA R6, R6, R34, R5 ;  /* 0x0000002206067223 */ /* 0x000fe40000000005 */
[----:B------:R-:W4:Y:S02]  /*0e90*/  LDG.E.128.CONSTANT R124, [R164.64+0x60000] ;  /* 0x06000004a47c7981 */ /* 0x000f24000c1e9d00 */
        /* <DEDUP_REMOVED lines=29> */
[----:B------:R-:W1:Y:S02]  /*1070*/  LDS.128 R24, [R2+0x3a0] ;  /* 0x0003a00002187984 */ /* 0x000e640000000c00 */
[----:B------:R-:W-:-:S04]  /*1080*/  FFMA R6, R6, R34, R5 ;  /* 0x0000002206067223 */ /* 0x000fc80000000005 */
[----:B------:R-:W-:Y:S02]  /*1090*/  FFMA R6, R7, R35, R6 ;  /* 0x0000002307067223 */ /* 0x000fe40000000006 */
[----:B------:R-:W1:Y:S02]  /*10a0*/  LDS.128 R32, [R2+0x3b0] ;  /* 0x0003b00002207984 */ /* 0x000e640000000c00 */
[----:B------:R-:W-:-:S04]  /*10b0*/  FFMA R6, R8, R12, R6 ;  /* 0x0000000c08067223 */ /* 0x000fc80000000006 */
[----:B------:R-:W-:Y:S02]  /*10c0*/  FFMA R9, R9, R13, R6 ;  /* 0x0000000d09097223 */ /* 0x000fe40000000006 */
[----:B------:R-:W-:Y:S02]  /*10d0*/  LDS.128 R4, [R2+0x3c0] ;  /* 0x0003c00002047984 */ /* 0x000fe40000000c00 */
[----:B------:R-:W-:-:S04]  /*10e0*/  FFMA R10, R10, R14, R9 ;  /* 0x0000000e0a0a7223 */ /* 0x000fc80000000009 */
[----:B------:R-:W-:Y:S02]  /*10f0*/  FFMA R10, R11, R15, R10 ;  /* 0x0000000f0b0a7223 */ /* 0x000fe4000000000a */
[----:B------:R-:W-:Y:S01]  /*1100*/  IMAD.WIDE R158, R159, R0, c[0x0][0x160] ;  /* 0x000058009f9e7625 */ /* 0x000fe200078e0200 */
[----:B------:R-:W-:Y:S03]  /*1110*/  LDS.128 R12, [R2+0x3d0] ;  /* 0x0003d000020c7984 */ /* 0x000fe60000000c00 */
[----:B0-----:R-:W-:Y:S02]  /*1120*/  FFMA R10, R16, R20, R10 ;  /* 0x00000014100a7223 */ /* 0x001fe4000000000a */
[----:B------:R-:W4:Y:S02]  /*1130*/  LDG.E.64.CONSTANT R158, [R158.64] ;  /* 0x000000049e9e7981 */ /* 0x000f24000c1e9b00 */
[----:B------:R-:W-:-:S02]  /*1140*/  FFMA R17, R17, R21, R10 ;  /* 0x0000001511117223 */ /* 0x000fc4000000000a */
[----:B------:R-:W0:Y:S02]  /*1150*/  LDS.128 R8, [0x1c0] ;  /* 0x0001c000ff087984 */ /* 0x000e240000000c00 */
[----:B------:R-:W-:-:S04]  /*1160*/  FFMA R18, R18, R22, R17 ;  /* 0x0000001612127223 */ /* 0x000fc80000000011 */
[----:B------:R-:W-:Y:S02]  /*1170*/  FFMA R18, R19, R23, R18 ;  /* 0x0000001713127223 */ /* 0x000fe40000000012 */
[----:B------:R-:W-:Y:S02]  /*1180*/  LDS.128 R20, [R2+0x3e0] ;  /* 0x0003e00002147984 */ /* 0x000fe40000000c00 */
[----:B-1----:R-:W-:-:S04]  /*1190*/  FFMA R18, R24, R28, R18 ;  /* 0x0000001c18127223 */ /* 0x002fc80000000012 */
[----:B------:R-:W-:Y:S02]  /*11a0*/  FFMA R25, R25, R29, R18 ;  /* 0x0000001d19197223 */ /* 0x000fe40000000012 */
[----:B------:R-:W1:Y:S02]  /*11b0*/  LDS.128 R16, [0x1d0] ;  /* 0x0001d000ff107984 */ /* 0x000e640000000c00 */
[----:B------:R-:W-:-:S04]  /*11c0*/  FFMA R26, R26, R30, R25 ;  /* 0x0000001e1a1a7223 */ /* 0x000fc80000000019 */
[----:B------:R-:W-:Y:S02]  /*11d0*/  FFMA R26, R27, R31, R26 ;  /* 0x0000001f1b1a7223 */ /* 0x000fe4000000001a */
[----:B------:R-:W-:Y:S02]  /*11e0*/  LDS.128 R28, [R2+0x3f0] ;  /* 0x0003f000021c7984 */ /* 0x000fe40000000c00 */
[----:B------:R-:W-:-:S04]  /*11f0*/  FFMA R26, R32, R36, R26 ;  /* 0x00000024201a7223 */ /* 0x000fc8000000001a */
[----:B------:R-:W-:Y:S02]  /*1200*/  FFMA R33, R33, R37, R26 ;  /* 0x0000002521217223 */ /* 0x000fe4000000001a */
[----:B------:R-:W1:Y:S02]  /*1210*/  LDS.128 R24, [0x1e0] ;  /* 0x0001e000ff187984 */ /* 0x000e640000000c00 */
[----:B------:R-:W-:-:S04]  /*1220*/  FFMA R34, R34, R38, R33 ;  /* 0x0000002622227223 */ /* 0x000fc80000000021 */
[----:B------:R-:W-:Y:S02]  /*1230*/  FFMA R35, R35, R39, R34 ;  /* 0x0000002723237223 */ /* 0x000fe40000000022 */
[----:B------:R-:W4:Y:S02]  /*1240*/  LDG.E.128.CONSTANT R36, [R164.64+0x8000] ;  /* 0x00800004a4247981 */ /* 0x000f24000c1e9d00 */
[----:B0-----:R-:W-:Y:S02]  /*1250*/  FFMA R4, R4, R8, R35 ;  /* 0x0000000804047223 */ /* 0x001fe40000000023 */
[----:B------:R-:W0:Y:S04]  /*1260*/  LDS.128 R32, [0x1f0] ;  /* 0x0001f000ff207984 */ /* 0x000e280000000c00 */
[----:B------:R-:W-:Y:S06]  /*1270*/  BAR.SYNC 0x0 ;  /* 0x0000000000007b1d */ /* 0x000fec0000000000 */
[----:B--2---:R2:W-:Y:S04]  /*1280*/  STS.128 [R162.X16+0x200], R68 ;  /* 0x00020044a2007388 */ /* 0x0045e8000000cc00 */
[----:B---3--:R3:W-:Y:S04]  /*1290*/  STS.128 [R162.X16+0x600], R72 ;  /* 0x00060048a2007388 */ /* 0x0087e8000000cc00 */
[----:B--2---:R-:W2:Y:S04]  /*12a0*/  LDG.E.128.CONSTANT R68, [R164.64+0x28000] ;  /* 0x02800004a4447981 */ /* 0x004ea8000c1e9d00 */
[----:B---3--:R-:W3:Y:S01]  /*12b0*/  LDG.E.128.CONSTANT R72, [R164.64+0x2c000] ;  /* 0x02c00004a4487981 */ /* 0x008ee2000c1e9d00 */
[----:B------:R-:W-:-:S04]  /*12c0*/  FFMA R5, R5, R9, R4 ;  /* 0x0000000905057223 */ /* 0x000fc80000000004 */
[----:B------:R-:W-:-:S04]  /*12d0*/  FFMA R6, R6, R10, R5 ;  /* 0x0000000a06067223 */ /* 0x000fc80000000005 */
[----:B------:R-:W-:-:S04]  /*12e0*/  FFMA R7, R7, R11, R6 ;  /* 0x0000000b07077223 */ /* 0x000fc80000000006 */
[----:B-1----:R-:W-:Y:S01]  /*12f0*/  FFMA R12, R12, R16, R7 ;  /* 0x000000100c0c7223 */ /* 0x002fe20000000007 */
[----:B-----5:R-:W-:Y:S03]  /*1300*/  STS.128 [R162.X16+0xe00], R40 ;  /* 0x000e0028a2007388 */ /* 0x020fe6000000cc00 */
[----:B------:R-:W-:Y:S01]  /*1310*/  FFMA R13, R13, R17, R12 ;  /* 0x000000110d0d7223 */ /* 0x000fe2000000000c */
[----:B------:R-:W-:Y:S04]  /*1320*/  STS.128 [R162.X16+0x1200], R44 ;  /* 0x0012002ca2007388 */ /* 0x000fe8000000cc00 */
[----:B------:R-:W-:Y:S01]  /*1330*/  STS.128 [R162.X16+0x1600], R48 ;  /* 0x00160030a2007388 */ /* 0x000fe2000000cc00 */
[----:B------:R-:W-:-:S03]  /*1340*/  FFMA R14, R14, R18, R13 ;  /* 0x000000120e0e7223 */ /* 0x000fc6000000000d */
[----:B------:R-:W-:Y:S04]  /*1350*/  STS.128 [R162.X16+0x1a00], R52 ;  /* 0x001a0034a2007388 */ /* 0x000fe8000000cc00 */
[----:B----4-:R-:W-:Y:S04]  /*1360*/  STS.128 [R162.X16+0x1e00], R56 ;  /* 0x001e0038a2007388 */ /* 0x010fe8000000cc00 */
[----:B------:R-:W-:Y:S04]  /*1370*/  STS.128 [R162.X16+0x2200], R60 ;  /* 0x0022003ca2007388 */ /* 0x000fe8000000cc00 */
[----:B------:R-:W-:Y:S04]  /*1380*/  STS.128 [R162.X16+0x2600], R64 ;  /* 0x00260040a2007388 */ /* 0x000fe8000000cc00 */
[----:B------:R-:W-:Y:S04]  /*1390*/  STS.128 [R162.X16+0x3200], R76 ;  /* 0x0032004ca2007388 */ /* 0x000fe8000000cc00 */
[----:B------:R-:W-:Y:S04]  /*13a0*/  STS.128 [R162.X16+0x3600], R80 ;  /* 0x00360050a2007388 */ /* 0x000fe8000000cc00 */
[----:B------:R-:W-:Y:S04]  /*13b0*/  STS.128 [R162.X16+0x3a00], R84 ;  /* 0x003a0054a2007388 */ /* 0x000fe8000000cc00 */
[----:B------:R-:W-:Y:S01]  /*13c0*/  STS.128 [R162.X16+0x3e00], R88 ;  /* 0x003e0058a2007388 */ /* 0x000fe2000000cc00 */
[----:B------:R-:W-:-:S03]  /*13d0*/  FFMA R15, R15, R19, R14 ;  /* 0x000000130f0f7223 */ /* 0x000fc6000000000e */
[----:B------:R-:W-:Y:S04]  /*13e0*/  STS.128 [R162.X16+0x4200], R92 ;  /* 0x0042005ca2007388 */ /* 0x000fe8000000cc00 */
[----:B------:R-:W-:Y:S04]  /*13f0*/  STS.128 [R162.X16+0x4600], R96 ;  /* 0x00460060a2007388 */ /* 0x000fe8000000cc00 */
        /* <DEDUP_REMOVED lines=15> */
[----:B------:R-:W-:-:S04]  /*14f0*/  FFMA R21, R21, R25, R20 ;  /* 0x0000001915157223 */ /* 0x000fc80000000014 */
[----:B------:R-:W-:-:S04]  /*1500*/  FFMA R22, R22, R26, R21 ;  /* 0x0000001a16167223 */ /* 0x000fc80000000015 */
[----:B------:R-:W-:-:S04]  /*1510*/  FFMA R23, R23, R27, R22 ;  /* 0x0000001b17177223 */ /* 0x000fc80000000016 */
[----:B0-----:R-:W-:Y:S01]  /*1520*/  FFMA R28, R28, R32, R23 ;  /* 0x000000201c1c7223 */ /* 0x001fe20000000017 */
[----:B------:R-:W-:Y:S03]  /*1530*/  STS.64 [R162.X8], R158 ;  /* 0x0000009ea2007388 */ /* 0x000fe60000008a00 */
[----:B------:R-:W-:-:S04]  /*1540*/  FFMA R29, R29, R33, R28 ;  /* 0x000000211d1d7223 */ /* 0x000fc8000000001c */
[----:B------:R-:W-:Y:S01]  /*1550*/  FFMA R30, R30, R34, R29 ;  /* 0x000000221e1e7223 */ /* 0x000fe2000000001d */
[----:B------:R-:W-:Y:S04]  /*1560*/  STS.128 [R162.X16+0xa00], R36 ;  /* 0x000a0024a2007388 */ /* 0x000fe8000000cc00 */
[----:B--2---:R-:W-:Y:S04]  /*1570*/  STS.128 [R162.X16+0x2a00], R68 ;  /* 0x002a0044a2007388 */ /* 0x004fe8000000cc00 */
[----:B---3--:R-:W-:Y:S04]  /*1580*/  STS.128 [R162.X16+0x2e00], R72 ;  /* 0x002e0048a2007388 */ /* 0x008fe8000000cc00 */
[----:B------:R-:W-:Y:S06]  /*1590*/  BAR.SYNC 0x0 ;  /* 0x0000000000007b1d */ /* 0x000fec0000000000 */
[----:B------:R-:W-:Y:S04]  /*15a0*/  LDS.128 R4, [R2+0x200] ;  /* 0x0002000002047984 */ /* 0x000fe80000000c00 */
[----:B------:R-:W0:Y:S04]  /*15b0*/  LDS.128 R8, [RZ] ;  /* 0x00000000ff087984 */ /* 0x000e280000000c00 */
[----:B------:R-:W-:Y:S04]  /*15c0*/  LDS.128 R12, [R2+0x210] ;  /* 0x00021000020c7984 */ /* 0x000fe80000000c00 */
[----:B------:R-:W1:Y:S04]  /*15d0*/  LDS.128 R16, [0x10] ;  /* 0x00001000ff107984 */ /* 0x000e680000000c00 */
[----:B------:R-:W-:Y:S04]  /*15e0*/  LDS.128 R20, [R2+0x220] ;  /* 0x0002200002147984 */ /* 0x000fe80000000c00 */
[----:B------:R-:W2:Y:S01]  /*15f0*/  LDS.128 R24, [0x20] ;  /* 0x00002000ff187984 */ /* 0x000ea20000000c00 */
[----:B------:R-:W-:-:S03]  /*1600*/  FFMA R30, R31, R35, R30 ;  /* 0x000000231f1e7223 */ /* 0x000fc6000000001e */
[----:B------:R-:W-:Y:S01]  /*1610*/  LDS.128 R32, [0x30] ;  /* 0x00003000ff207984 */ /* 0x000fe20000000c00 */
[----:B0-----:R-:W-:-:S03]  /*1620*/  FFMA R4, R4, R8, R30 ;  /* 0x0000000804047223 */ /* 0x001fc6000000001e */
[----:B------:R-:W0:Y:S01]  /*1630*/  LDS.128 R28, [R2+0x230] ;  /* 0x00023000021c7984 */ /* 0x000e220000000c00 */
        /* <DEDUP_REMOVED lines=22> */
[----:B-1----:R-:W-:Y:S02]  /*17a0*/  FFMA R4, R4, R8, R30 ;  /* 0x0000000804047223 */ /* 0x002fe4000000001e */
[----:B------:R-:W1:Y:S02]  /*17b0*/  LDS.128 R28, [R2+0x270] ;  /* 0x00027000021c7984 */ /* 0x000e640000000c00 */
[----:B------:R-:W-:-:S04]  /*17c0*/  FFMA R5, R5, R9, R4 ;  /* 0x0000000905057223 */ /* 0x000fc80000000004 */
        /* <DEDUP_REMOVED lines=21> */
[----:B--2---:R-:W-:Y:S02]  /*1920*/  FFMA R4, R4, R8, R30 ;  /* 0x0000000804047223 */ /* 0x004fe4000000001e */
[----:B------:R-:W2:Y:S02]  /*1930*/  LDS.128 R28, [R2+0x2b0] ;  /* 0x0002b000021c7984 */ /* 0x000ea40000000c00 */
[----:B------:R-:W-:-:S04]  /*1940*/  FFMA R5, R5, R9, R4 ;  /* 0x0000000905057223 */ /* 0x000fc80000000004 */
[----:B------:R-:W-:Y:S01]  /*1950*/  FFMA R6, R6, R10, R5 ;  /* 0x0000000a06067223 */ /* 0x000fe20000000005 */
[----:B------:R-:W-:-:S03]  /*1960*/  IADD3 R165, R161, 0x100, RZ ;  /* 0x00000100a1a57810 */ /* 0x000fc60007ffe0ff */
[----:B------:R-:W-:Y:S02]  /*1970*/  FFMA R6, R7, R11, R6 ;  /* 0x0000000b07067223 */ /* 0x000fe40000000006 */
[----:B------:R-:W-:Y:S01]  /*1980*/  IMAD.WIDE R164, R165, R0, c[0x0][0x168] ;  /* 0x00005a00a5a47625 */ /* 0x000fe200078e0200 */
[----:B------:R-:W-:Y:S03]  /*1990*/  LDS.128 R8, [0xc0] ;  /* 0x0000c000ff087984 */ /* 0x000fe60000000c00 */
[----:B0-----:R-:W-:Y:S01]  /*19a0*/  FFMA R6, R12, R16, R6 ;  /* 0x000000100c067223 */ /* 0x001fe20000000006 */
[----:B------:R-:W3:Y:S03]  /*19b0*/  LDG.E.128.CONSTANT R68, [R164.64] ;  /* 0x00000004a4447981 */ /* 0x000ee6000c1e9d00 */
[----:B------:R-:W-:Y:S01]  /*19c0*/  FFMA R13, R13, R17, R6 ;  /* 0x000000110d0d7223 */ /* 0x000fe20000000006 */
[----:B------:R-:W4:Y:S03]  /*19d0*/  LDG.E.128.CONSTANT R72, [R164.64+0x4000] ;  /* 0x00400004a4487981 */ /* 0x000f26000c1e9d00 */
[----:B------:R-:W-:Y:S01]  /*19e0*/  FFMA R14, R14, R18, R13 ;  /* 0x000000120e0e7223 */ /* 0x000fe2000000000d */
[----:B------:R-:W0:Y:S03]  /*19f0*/  LDS.128 R4, [R2+0x2c0] ;  /* 0x0002c00002047984 */ /* 0x000e260000000c00 */
[----:B------:R-:W-:Y:S01]  /*1a00*/  FFMA R14, R15, R19, R14 ;  /* 0x000000130f0e7223 */ /* 0x000fe2000000000e */
[----:B------:R-:W-:Y:S01]  /*1a10*/  IADD3 R159, R157, 0x100, RZ ;  /* 0x000001009d9f7810 */ /* 0x000fe20007ffe0ff */
[----:B------:R-:W-:Y:S02]  /*1a20*/  LDS.128 R16, [0xd0] ;  /* 0x0000d000ff107984 */ /* 0x000fe40000000c00 */
[----:B-1----:R-:W-:-:S02]  /*1a30*/  FFMA R14, R20, R24, R14 ;  /* 0x00000018140e7223 */ /* 0x002fc4000000000e */
[----:B------:R-:W5:Y:S02]  /*1a40*/  LDG.E.128.CONSTANT R36, [R164.64+0x8000] ;  /* 0x00800004a4247981 */ /* 0x000f64000c1e9d00 */
[----:B------:R-:W-:Y:S02]  /*1a50*/  FFMA R21, R21, R25, R14 ;  /* 0x0000001915157223 */ /* 0x000fe4000000000e */
[----:B------:R-:W1:Y:S02]  /*1a60*/  LDS.128 R12, [R2+0x2d0] ;  /* 0x0002d000020c7984 */ /* 0x000e640000000c00 */
[----:B------:R-:W-:Y:S02]  /*1a70*/  FFMA R22, R22, R26, R21 ;  /* 0x0000001a16167223 */ /* 0x000fe40000000015 */
[----:B------:R-:W4:Y:S02]  /*1a80*/  LDG.E.128.CONSTANT R40, [R164.64+0xc000] ;  /* 0x00c00004a4287981 */ /* 0x000f24000c1e9d00 */
[----:B------:R-:W-:-:S02]  /*1a90*/  FFMA R22, R23, R27, R22 ;  /* 0x0000001b17167223 */ /* 0x000fc40000000016 */
[----:B------:R-:W-:Y:S02]  /*1aa0*/  LDS.128 R24, [0xe0] ;  /* 0x0000e000ff187984 */ /* 0x000fe40000000c00 */
[----:B--2---:R-:W-:Y:S02]  /*1ab0*/  FFMA R22, R28, R32, R22 ;  /* 0x000000201c167223 */ /* 0x004fe40000000016 */
[----:B------:R-:W2:Y:S02]  /*1ac0*/  LDG.E.128.CONSTANT R44, [R164.64+0x10000] ;  /* 0x01000004a42c7981 */ /* 0x000ea4000c1e9d00 */
[----:B------:R-:W-:Y:S02]  /*1ad0*/  FFMA R29, R29, R33, R22 ;  /* 0x000000211d1d7223 */ /* 0x000fe40000000016 */
[----:B------:R-:W1:Y:S02]  /*1ae0*/  LDS.128 R20, [R2+0x2e0] ;  /* 0x0002e00002147984 */ /* 0x000e640000000c00 */
[----:B------:R-:W-:-:S02]  /*1af0*/  FFMA R30, R30, R34, R29 ;  /* 0x000000221e1e7223 */ /* 0x000fc4000000001d */
[----:B------:R-:W2:Y:S02]  /*1b00*/  LDG.E.128.CONSTANT R48, [R164.64+0x14000] ;  /* 0x01400004a4307981 */ /* 0x000ea4000c1e9d00 */
[----:B------:R-:W-:Y:S02]  /*1b10*/  FFMA R30, R31, R35, R30 ;  /* 0x000000231f1e7223 */ /* 0x000fe4000000001e */
[----:B------:R-:W-:Y:S02]  /*1b20*/  LDS.128 R32, [0xf0] ;  /* 0x0000f000ff207984 */ /* 0x000fe40000000c00 */
[----:B0-----:R-:W-:Y:S02]  /*1b30*/  FFMA R4, R4, R8, R30 ;  /* 0x0000000804047223 */ /* 0x001fe4000000001e */
[----:B------:R-:W2:Y:S02]  /*1b40*/  LDG.E.128.CONSTANT R52, [R164.64+0x18000] ;  /* 0x01800004a4347981 */ /* 0x000ea4000c1e9d00 */
[----:B------:R-:W-:-:S02]  /*1b50*/  FFMA R5, R5, R9, R4 ;  /* 0x0000000905057223 */ /* 0x000fc40000000004 */
[----:B------:R-:W0:Y:S02]  /*1b60*/  LDS.128 R28, [R2+0x2f0] ;  /* 0x0002f000021c7984 */ /* 0x000e240000000c00 */
[----:B------:R-:W-:Y:S02]  /*1b70*/  FFMA R6, R6, R10, R5 ;  /* 0x0000000a06067223 */ /* 0x000fe40000000005 */
[----:B------:R-:W2:Y:S02]  /*1b80*/  LDG.E.128.CONSTANT R56, [R164.64+0x1c000] ;  /* 0x01c00004a4387981 */ /* 0x000ea4000c1e9d00 */
[----:B------:R-:W-:Y:S02]  /*1b90*/  FFMA R6, R7, R11, R6 ;  /* 0x0000000b07067223 */ /* 0x000fe40000000006 */
[----:B------:R-:W2:Y:S02]  /*1ba0*/  LDG.E.128.CONSTANT R60, [R164.64+0x20000] ;  /* 0x02000004a43c7981 */ /* 0x000ea4000c1e9d00 */
[----:B-1----:R-:W-:-:S02]  /*1bb0*/  FFMA R6, R12, R16, R6 ;  /* 0x000000100c067223 */ /* 0x002fc40000000006 */
[----:B------:R-:W-:Y:S02]  /*1bc0*/  LDS.128 R8, [0x100] ;  /* 0x00010000ff087984 */ /* 0x000fe40000000c00 */
[----:B------:R-:W-:Y:S02]  /*1bd0*/  FFMA R13, R13, R17, R6 ;  /* 0x000000110d0d7223 */ /* 0x000fe40000000006 */
[----:B------:R-:W2:Y:S02]  /*1be0*/  LDG.E.128.CONSTANT R64, [R164.64+0x24000] ;  /* 0x02400004a4407981 */ /* 0x000ea4000c1e9d00 */
[----:B------:R-:W-:Y:S02]  /*1bf0*/  FFMA R14, R14, R18, R13 ;  /* 0x000000120e0e7223 */ /* 0x000fe4000000000d */
[----:B------:R-:W1:Y:S02]  /*1c00*/  LDS.128 R4, [R2+0x300] ;  /* 0x0003000002047984 */ /* 0x000e640000000c00 */
[----:B------:R-:W-:-:S02]  /*1c10*/  FFMA R14, R15, R19, R14 ;  /* 0x000000130f0e7223 */ /* 0x000fc4000000000e */
[----:B------:R-:W2:Y:S02]  /*1c20*/  LDG.E.128.CONSTANT R76, [R164.64+0x30000] ;  /* 0x03000004a44c7981 */ /* 0x000ea4000c1e9d00 */
[----:B------:R-:W-:Y:S02]  /*1c30*/  FFMA R14, R20, R24, R14 ;  /* 0x00000018140e7223 */ /* 0x000fe4000000000e */
[----:B------:R-:W-:Y:S02]  /*1c40*/  LDS.128 R16, [0x110] ;  /* 0x00011000ff107984 */ /* 0x000fe40000000c00 */
[----:B------:R-:W-:Y:S02]  /*1c50*/  FFMA R21, R21, R25, R14 ;  /* 0x0000001915157223 */ /* 0x000fe4000000000e */
[----:B------:R-:W2:Y:S02]  /*1c60*/  LDG.E.128.CONSTANT R80, [R164.64+0x34000] ;  /* 0x03400004a4507981 */ /* 0x000ea4000c1e9d00 */
[----:B------:R-:W-:-:S02]  /*1c70*/  FFMA R22, R22, R26, R21 ;  /* 0x0000001a16167223 */ /* 0x000fc40000000015 */
[----:B------:R-:W1:Y:S02]  /*1c80*/  LDS.128 R12, [R2+0x310] ;  /* 0x00031000020c7984 */ /* 0x000e640000000c00 */
[----:B------:R-:W-:Y:S02]  /*1c90*/  FFMA R22, R23, R27, R22 ;  /* 0x0000001b17167223 */ /* 0x000fe40000000016 */
[----:B------:R-:W2:Y:S02]  /*1ca0*/  LDG.E.128.CONSTANT R84, [R164.64+0x38000] ;  /* 0x03800004a4547981 */ /* 0x000ea4000c1e9d00 */
[----:B0-----:R-:W-:Y:S02]  /*1cb0*/  FFMA R22, R28, R32, R22 ;  /* 0x000000201c167223 */ /* 0x001fe40000000016 */
[----:B------:R-:W-:Y:S02]  /*1cc0*/  LDS.128 R24, [0x120] ;  /* 0x00012000ff187984 */ /* 0x000fe40000000c00 */
[----:B------:R-:W-:-:S02]  /*1cd0*/  FFMA R29, R29, R33, R22 ;  /* 0x000000211d1d7223 */ /* 0x000fc40000000016 */
[----:B------:R-:W2:Y:S02]  /*1ce0*/  LDG.E.128.CONSTANT R88, [R164.64+0x3c000] ;  /* 0x03c00004a4587981 */ /* 0x000ea4000c1e9d00 */
[----:B------:R-:W-:Y:S02]  /*1cf0*/  FFMA R30, R30, R34, R29 ;  /* 0x000000221e1e7223 */ /* 0x000fe4000000001d */
[----:B------:R-:W0:Y:S02]  /*1d00*/  LDS.128 R20, [R2+0x320] ;  /* 0x0003200002147984 */ /* 0x000e240000000c00 */
[----:B------:R-:W-:Y:S02]  /*1d10*/  FFMA R30, R31, R35, R30 ;  /* 0x000000231f1e7223 */ /* 0x000fe4000000001e */
[----:B------:R-:W2:Y:S02]  /*1d20*/  LDG.E.128.CONSTANT R92, [R164.64+0x40000] ;  /* 0x04000004a45c7981 */ /* 0x000ea4000c1e9d00 */
[----:B-1----:R-:W-:-:S02]  /*1d30*/  FFMA R4, R4, R8, R30 ;  /* 0x0000000804047223 */ /* 0x002fc4000000001e */
[----:B------:R-:W-:Y:S02]  /*1d40*/  LDS.128 R32, [0x130] ;  /* 0x00013000ff207984 */ /* 0x000fe40000000c00 */
[----:B------:R-:W-:Y:S02]  /*1d50*/  FFMA R5, R5, R9, R4 ;  /* 0x0000000905057223 */ /* 0x000fe40000000004 */
[----:B------:R-:W1:Y:S02]  /*1d60*/  LDS.128 R28, [R2+0x330] ;  /* 0x00033000021c7984 */ /* 0x000e640000000c00 */
[----:B------:R-:W-:Y:S02]  /*1d70*/  FFMA R6, R6, R10, R5 ;  /* 0x0000000a06067223 */ /* 0x000fe40000000005 */
[----:B------:R-:W2:Y:S02]  /*1d80*/  LDG.E.128.CONSTANT R96, [R164.64+0x44000] ;  /* 0x04400004a4607981 */ /* 0x000ea4000c1e9d00 */
        /* <DEDUP_REMOVED lines=29> */
[----:B------:R-:W1:Y:S02]  /*1f60*/  LDS.128 R28, [R2+0x370] ;  /* 0x00037000021c7984 */ /* 0x000e640000000c00 */
[----:B------:R-:W-:-:S02]  /*1f70*/  FFMA R6, R6, R10, R5 ;  /* 0x0000000a06067223 */ /* 0x000fc40000000005 */
[----:B------:R-:W2:Y:S02]  /*1f80*/  LDG.E.128.CONSTANT R128, [R164.64+0x64000] ;  /* 0x06400004a4807981 */ /* 0x000ea4000c1e9d00 */
        /* <DEDUP_REMOVED lines=39> */
[----:B------:R-:W-:Y:S02]  /*2200*/  FFMA R14, R20, R24, R14 ;  /* 0x00000018140e7223 */ /* 0x000fe4000000000e */
[----:B------:R-:W2:Y:S02]  /*2210*/  LDG.E.64.CONSTANT R158, [R158.64] ;  /* 0x000000049e9e7981 */ /* 0x000ea4000c1e9b00 */
[----:B------:R-:W-:-:S02]  /*2220*/  FFMA R21, R21, R25, R14 ;  /* 0x0000001915157223 */ /* 0x000fc4000000000e */
[----:B------:R-:W4:Y:S02]  /*2230*/  LDS.128 R12, [R2+0x3d0] ;  /* 0x0003d000020c7984 */ /* 0x000f240000000c00 */
        /* <DEDUP_REMOVED lines=10> */
[----:B------:R-:W1:Y:S04]  /*22e0*/  LDS.128 R28, [R2+0x3f0] ;  /* 0x0003f000021c7984 */ /* 0x000e680000000c00 */
[----:B------:R-:W-:Y:S06]  /*22f0*/  BAR.SYNC 0x0 ;  /* 0x0000000000007b1d */ /* 0x000fec0000000000 */
[----:B---3--:R3:W-:Y:S04]  /*2300*/  STS.128 [R162.X16+0x200], R68 ;  /* 0x00020044a2007388 */ /* 0x0087e8000000cc00 */
[----:B----4-:R4:W-:Y:S04]  /*2310*/  STS.128 [R162.X16+0x600], R72 ;  /* 0x00060048a2007388 */ /* 0x0109e8000000cc00 */
[----:B---3--:R-:W3:Y:S04]  /*2320*/  LDG.E.128.CONSTANT R68, [R164.64+0x28000] ;  /* 0x02800004a4447981 */ /* 0x008ee8000c1e9d00 */
[----:B----4-:R-:W4:Y:S01]  /*2330*/  LDG.E.128.CONSTANT R72, [R164.64+0x2c000] ;  /* 0x02c00004a4487981 */ /* 0x010f22000c1e9d00 */
[----:B------:R-:W-:-:S04]  /*2340*/  FFMA R5, R5, R9, R4 ;  /* 0x0000000905057223 */ /* 0x000fc80000000004 */
[----:B------:R-:W-:-:S04]  /*2350*/  FFMA R6, R6, R10, R5 ;  /* 0x0000000a06067223 */ /* 0x000fc80000000005 */
[----:B------:R-:W-:-:S04]  /*2360*/  FFMA R7, R7, R11, R6 ;  /* 0x0000000b07077223 */ /* 0x000fc80000000006 */
[----:B------:R-:W-:Y:S01]  /*2370*/  FFMA R12, R12, R16, R7 ;  /* 0x000000100c0c7223 */ /* 0x000fe20000000007 */
[----:B-----5:R-:W-:Y:S03]  /*2380*/  STS.128 [R162.X16+0xa00], R36 ;  /* 0x000a0024a2007388 */ /* 0x020fe6000000cc00 */
[----:B------:R-:W-:Y:S01]  /*2390*/  FFMA R13, R13, R17, R12 ;  /* 0x000000110d0d7223 */ /* 0x000fe2000000000c */
[----:B------:R-:W-:Y:S04]  /*23a0*/  STS.128 [R162.X16+0xe00], R40 ;  /* 0x000e0028a2007388 */ /* 0x000fe8000000cc00 */
[----:B--2---:R-:W-:Y:S01]  /*23b0*/  STS.128 [R162.X16+0x1200], R44 ;  /* 0x0012002ca2007388 */ /* 0x004fe2000000cc00 */
        /* <DEDUP_REMOVED lines=11> */
[----:B------:R-:W-:Y:S01]  /*2470*/  STS.128 [R162.X16+0x4200], R92 ;  /* 0x0042005ca2007388 */ /* 0x000fe2000000cc00 */
[----:B0-----:R-:W-:-:S03]  /*2480*/  FFMA R20, R20, R24, R15 ;  /* 0x0000001814147223 */ /* 0x001fc6000000000f */
        /* <DEDUP_REMOVED lines=18> */
[----:B-1----:R-:W-:-:S04]  /*25b0*/  FFMA R28, R28, R32, R23 ;  /* 0x000000201c1c7223 */ /* 0x002fc80000000017 */
[----:B------:R-:W-:Y:S01]  /*25c0*/  FFMA R29, R29, R33, R28 ;  /* 0x000000211d1d7223 */ /* 0x000fe2000000001c */
[----:B------:R-:W-:Y:S03]  /*25d0*/  STS.64 [R162.X8], R158 ;  /* 0x0000009ea2007388 */ /* 0x000fe60000008a00 */
[----:B------:R-:W-:-:S04]  /*25e0*/  FFMA R30, R30, R34, R29 ;  /* 0x000000221e1e7223 */ /* 0x000fc8000000001d */
[----:B------:R-:W-:Y:S01]  /*25f0*/  FFMA R30, R31, R35, R30 ;  /* 0x000000231f1e7223 */ /* 0x000fe2000000001e */
[----:B---3--:R-:W-:Y:S04]  /*2600*/  STS.128 [R162.X16+0x2a00], R68 ;  /* 0x002a0044a2007388 */ /* 0x008fe8000000cc00 */
[----:B----4-:R-:W-:Y:S04]  /*2610*/  STS.128 [R162.X16+0x2e00], R72 ;  /* 0x002e0048a2007388 */ /* 0x010fe8000000cc00 */
[----:B------:R-:W-:Y:S06]  /*2620*/  BAR.SYNC 0x0 ;  /* 0x0000000000007b1d */ /* 0x000fec0000000000 */
[----:B------:R-:W-:Y:S04]  /*2630*/  LDS.128 R4, [R2+0x200] ;  /* 0x0002000002047984 */ /* 0x000fe80000000c00 */
[----:B------:R-:W0:Y:S04]  /*2640*/  LDS.128 R8, [RZ] ;  /* 0x00000000ff087984 */ /* 0x000e280000000c00 */
[----:B------:R-:W-:Y:S04]  /*2650*/  LDS.128 R12, [R2+0x210] ;  /* 0x00021000020c7984 */ /* 0x000fe80000000c00 */
[----:B------:R-:W1:Y:S04]  /*2660*/  LDS.128 R16, [0x10] ;  /* 0x00001000ff107984 */ /* 0x000e680000000c00 */
[----:B------:R-:W-:Y:S04]  /*2670*/  LDS.128 R20, [R2+0x220] ;  /* 0x0002200002147984 */ /* 0x000fe80000000c00 */
[----:B------:R-:W2:Y:S04]  /*2680*/  LDS.128 R24, [0x20] ;  /* 0x00002000ff187984 */ /* 0x000ea80000000c00 */
        /* <DEDUP_REMOVED lines=3169> */
[----:B------:R-:W-:-:S03]  /*eca0*/  IADD3 R165, R161, 0x780, RZ ;  /* 0x00000780a1a57810 */ /* 0x000fc60007ffe0ff */
        /* <DEDUP_REMOVED lines=53> */
[----:B------:R-:W-:Y:S03]  /*f000*/  LDS.128 R28, [0xb0] ;  /* 0x0000b000ff1c7984 */ /* 0x000fe60000000c00 */
[----:B------:R-:W-:Y:S01]  /*f010*/  FFMA R6, R6, R10, R5 ;  /* 0x0000000a06067223 */ /* 0x000fe20000000005 */
[----:B------:R-:W-:Y:S01]  /*f020*/  IADD3 R161, R157, 0x780, RZ ;  /* 0x000007809da17810 */ /* 0x000fe20007ffe0ff */
[----:B------:R-:W3:Y:S02]  /*f030*/  LDG.E.128.CONSTANT R40, [R164.64+0x8000] ;  /* 0x00800004a4287981 */ /* 0x000ee4000c1e9d00 */
[----:B------:R-:W-:-:S02]  /*f040*/  FFMA R6, R7, R11, R6 ;  /* 0x0000000b07067223 */ /* 0x000fc40000000006 */
[----:B------:R-:W4:Y:S02]  /*f050*/  LDS.128 R8, [R2+0x2b0] ;  /* 0x0002b00002087984 */ /* 0x000f240000000c00 */
[----:B0-----:R-:W-:Y:S02]  /*f060*/  FFMA R6, R12, R16, R6 ;  /* 0x000000100c067223 */ /* 0x001fe40000000006 */
[----:B------:R-:W5:Y:S02]  /*f070*/  LDG.E.128.CONSTANT R44, [R164.64+0xc000] ;  /* 0x00c00004a42c7981 */ /* 0x000f64000c1e9d00 */
[----:B------:R-:W-:Y:S02]  /*f080*/  FFMA R13, R13, R17, R6 ;  /* 0x000000110d0d7223 */ /* 0x000fe40000000006 */
[----:B------:R-:W-:Y:S02]  /*f090*/  LDS.128 R4, [R2+0x2c0] ;  /* 0x0002c00002047984 */ /* 0x000fe40000000c00 */
[----:B------:R-:W-:-:S02]  /*f0a0*/  FFMA R14, R14, R18, R13 ;  /* 0x000000120e0e7223 */ /* 0x000fc4000000000d */
[----:B------:R-:W2:Y:S02]  /*f0b0*/  LDG.E.128.CONSTANT R48, [R164.64+0x10000] ;  /* 0x01000004a4307981 */ /* 0x000ea4000c1e9d00 */
[----:B------:R-:W-:Y:S02]  /*f0c0*/  FFMA R14, R15, R19, R14 ;  /* 0x000000130f0e7223 */ /* 0x000fe4000000000e */
[----:B------:R-:W0:Y:S02]  /*f0d0*/  LDS.128 R16, [0xc0] ;  /* 0x0000c000ff107984 */ /* 0x000e240000000c00 */
[----:B-1----:R-:W-:Y:S02]  /*f0e0*/  FFMA R14, R20, R24, R14 ;  /* 0x00000018140e7223 */ /* 0x002fe4000000000e */
[----:B------:R-:W2:Y:S02]  /*f0f0*/  LDG.E.128.CONSTANT R52, [R164.64+0x14000] ;  /* 0x01400004a4347981 */ /* 0x000ea4000c1e9d00 */
[----:B------:R-:W-:-:S02]  /*f100*/  FFMA R21, R21, R25, R14 ;  /* 0x0000001915157223 */ /* 0x000fc4000000000e */
[----:B------:R-:W1:Y:S02]  /*f110*/  LDS.128 R12, [R2+0x2d0] ;  /* 0x0002d000020c7984 */ /* 0x000e640000000c00 */
[----:B------:R-:W-:Y:S02]  /*f120*/  FFMA R22, R22, R26, R21 ;  /* 0x0000001a16167223 */ /* 0x000fe40000000015 */
[----:B------:R-:W2:Y:S02]  /*f130*/  LDG.E.128.CONSTANT R56, [R164.64+0x18000] ;  /* 0x01800004a4387981 */ /* 0x000ea4000c1e9d00 */
[----:B------:R-:W-:Y:S02]  /*f140*/  FFMA R22, R23, R27, R22 ;  /* 0x0000001b17167223 */ /* 0x000fe40000000016 */
[----:B------:R-:W-:Y:S04]  /*f150*/  LDS.128 R24, [0xe0] ;  /* 0x0000e000ff187984 */ /* 0x000fe80000000c00 */
[----:B------:R-:W3:Y:S01]  /*f160*/  LDG.E.128.CONSTANT R60, [R164.64+0x1c000] ;  /* 0x01c00004a43c7981 */ /* 0x000ee2000c1e9d00 */
[----:B----4-:R-:W-:-:S03]  /*f170*/  FFMA R8, R8, R28, R22 ;  /* 0x0000001c08087223 */ /* 0x010fc60000000016 */
[----:B------:R-:W4:Y:S01]  /*f180*/  LDG.E.128.CONSTANT R64, [R164.64+0x20000] ;  /* 0x02000004a4407981 */ /* 0x000f22000c1e9d00 */
[----:B------:R-:W-:-:S03]  /*f190*/  FFMA R9, R9, R29, R8 ;  /* 0x0000001d09097223 */ /* 0x000fc60000000008 */
[----:B------:R-:W1:Y:S01]  /*f1a0*/  LDS.128 R20, [R2+0x2e0] ;  /* 0x0002e00002147984 */ /* 0x000e620000000c00 */
[----:B------:R-:W-:-:S03]  /*f1b0*/  FFMA R10, R10, R30, R9 ;  /* 0x0000001e0a0a7223 */ /* 0x000fc60000000009 */
[----:B------:R-:W3:Y:S01]  /*f1c0*/  LDG.E.128.CONSTANT R68, [R164.64+0x24000] ;  /* 0x02400004a4447981 */ /* 0x000ee2000c1e9d00 */
[----:B------:R-:W-:-:S03]  /*f1d0*/  FFMA R10, R11, R31, R10 ;  /* 0x0000001f0b0a7223 */ /* 0x000fc6000000000a */
[----:B------:R-:W3:Y:S01]  /*f1e0*/  LDG.E.128.CONSTANT R76, [R164.64+0x2c000] ;  /* 0x02c00004a44c7981 */ /* 0x000ee2000c1e9d00 */
[----:B0-----:R-:W-:-:S03]  /*f1f0*/  FFMA R4, R4, R16, R10 ;  /* 0x0000001004047223 */ /* 0x001fc6000000000a */
[----:B------:R-:W-:Y:S01]  /*f200*/  LDS.128 R28, [0xf0] ;  /* 0x0000f000ff1c7984 */ /* 0x000fe20000000c00 */
[----:B------:R-:W-:-:S03]  /*f210*/  FFMA R5, R5, R17, R4 ;  /* 0x0000001105057223 */ /* 0x000fc60000000004 */
[----:B------:R-:W0:Y:S01]  /*f220*/  LDS.128 R8, [R2+0x2f0] ;  /* 0x0002f00002087984 */ /* 0x000e220000000c00 */
[----:B------:R-:W-:-:S03]  /*f230*/  FFMA R6, R6, R18, R5 ;  /* 0x0000001206067223 */ /* 0x000fc60000000005 */
[----:B------:R-:W4:Y:S01]  /*f240*/  LDG.E.128.CONSTANT R80, [R164.64+0x30000] ;  /* 0x03000004a4507981 */ /* 0x000f22000c1e9d00 */
[----:B------:R-:W-:-:S03]  /*f250*/  FFMA R6, R7, R19, R6 ;  /* 0x0000001307067223 */ /* 0x000fc60000000006 */
[----:B------:R-:W4:Y:S01]  /*f260*/  LDG.E.128.CONSTANT R84, [R164.64+0x34000] ;  /* 0x03400004a4547981 */ /* 0x000f22000c1e9d00 */
[----:B-1----:R-:W-:-:S03]  /*f270*/  FFMA R6, R12, R32, R6 ;  /* 0x000000200c067223 */ /* 0x002fc60000000006 */
[----:B------:R-:W-:Y:S01]  /*f280*/  LDS.128 R16, [0x100] ;  /* 0x00010000ff107984 */ /* 0x000fe20000000c00 */
[----:B------:R-:W-:-:S03]  /*f290*/  FFMA R13, R13, R33, R6 ;  /* 0x000000210d0d7223 */ /* 0x000fc60000000006 */
[----:B------:R-:W4:Y:S01]  /*f2a0*/  LDG.E.128.CONSTANT R88, [R164.64+0x38000] ;  /* 0x03800004a4587981 */ /* 0x000f22000c1e9d00 */
[----:B------:R-:W-:-:S03]  /*f2b0*/  FFMA R14, R14, R34, R13 ;  /* 0x000000220e0e7223 */ /* 0x000fc6000000000d */
[----:B------:R-:W1:Y:S01]  /*f2c0*/  LDS.128 R4, [R2+0x300] ;  /* 0x0003000002047984 */ /* 0x000e620000000c00 */
[----:B------:R-:W-:-:S03]  /*f2d0*/  FFMA R14, R15, R35, R14 ;  /* 0x000000230f0e7223 */ /* 0x000fc6000000000e */
[----:B------:R-:W4:Y:S01]  /*f2e0*/  LDG.E.128.CONSTANT R92, [R164.64+0x3c000] ;  /* 0x03c00004a45c7981 */ /* 0x000f22000c1e9d00 */
[----:B------:R-:W-:-:S03]  /*f2f0*/  FFMA R14, R20, R24, R14 ;  /* 0x00000018140e7223 */ /* 0x000fc6000000000e */
[----:B------:R-:W-:Y:S01]  /*f300*/  LDS.128 R32, [0x110] ;  /* 0x00011000ff207984 */ /* 0x000fe20000000c00 */
[----:B------:R-:W-:-:S03]  /*f310*/  FFMA R21, R21, R25, R14 ;  /* 0x0000001915157223 */ /* 0x000fc6000000000e */
[----:B------:R-:W4:Y:S01]  /*f320*/  LDG.E.128.CONSTANT R96, [R164.64+0x40000] ;  /* 0x04000004a4607981 */ /* 0x000f22000c1e9d00 */
[----:B------:R-:W-:-:S03]  /*f330*/  FFMA R22, R22, R26, R21 ;  /* 0x0000001a16167223 */ /* 0x000fc60000000015 */
[----:B------:R-:W1:Y:S01]  /*f340*/  LDS.128 R12, [R2+0x310] ;  /* 0x00031000020c7984 */ /* 0x000e620000000c00 */
[----:B------:R-:W-:-:S03]  /*f350*/  FFMA R22, R23, R27, R22 ;  /* 0x0000001b17167223 */ /* 0x000fc60000000016 */
[----:B------:R-:W4:Y:S01]  /*f360*/  LDG.E.128.CONSTANT R100, [R164.64+0x44000] ;  /* 0x04400004a4647981 */ /* 0x000f22000c1e9d00 */
        /* <DEDUP_REMOVED lines=11> */
[----:B------:R-:W1:Y:S01]  /*f420*/  LDS.128 R8, [R2+0x330] ;  /* 0x0003300002087984 */ /* 0x000e620000000c00 */
[----:B------:R-:W-:-:S03]  /*f430*/  FFMA R6, R6, R18, R5 ;  /* 0x0000001206067223 */ /* 0x000fc60000000005 */
[----:B------:R-:W4:Y:S01]  /*f440*/  LDG.E.128.CONSTANT R112, [R164.64+0x50000] ;  /* 0x05000004a4707981 */ /* 0x000f22000c1e9d00 */
        /* <DEDUP_REMOVED lines=13> */
[----:B------:R-:W4:Y:S01]  /*f520*/  LDG.E.128.CONSTANT R128, [R164.64+0x60000] ;  /* 0x06000004a4807981 */ /* 0x000f22000c1e9d00 */
[----:B------:R-:W-:-:S03]  /*f530*/  FFMA R22, R22, R26, R21 ;  /* 0x0000001a16167223 */ /* 0x000fc60000000015 */
[----:B------:R-:W0:Y:S01]  /*f540*/  LDS.128 R12, [R2+0x350] ;  /* 0x00035000020c7984 */ /* 0x000e220000000c00 */
        /* <DEDUP_REMOVED lines=13> */
[----:B------:R-:W1:Y:S01]  /*f620*/  LDS.128 R8, [R2+0x370] ;  /* 0x0003700002087984 */ /* 0x000e620000000c00 */
[----:B------:R-:W-:-:S03]  /*f630*/  FFMA R6, R6, R18, R5 ;  /* 0x0000001206067223 */ /* 0x000fc60000000005 */
[----:B------:R-:W4:Y:S01]  /*f640*/  LDG.E.128.CONSTANT R144, [R164.64+0x70000] ;  /* 0x07000004a4907981 */ /* 0x000f22000c1e9d00 */
        /* <DEDUP_REMOVED lines=14> */
[----:B------:R-:W-:-:S04]  /*f730*/  FFMA R22, R22, R26, R21 ;  /* 0x0000001a16167223 */ /* 0x000fc80000000015 */
[----:B------:R-:W-:Y:S02]  /*f740*/  FFMA R22, R23, R27, R22 ;  /* 0x0000001b17167223 */ /* 0x000fe40000000016 */
[----:B------:R-:W-:Y:S02]  /*f750*/  LDS.128 R24, [0x1a0] ;  /* 0x0001a000ff187984 */ /* 0x000fe40000000c00 */
[----:B------:R-:W-:Y:S02]  /*f760*/  FFMA R8, R8, R28, R22 ;  /* 0x0000001c08087223 */ /* 0x000fe40000000016 */
[----:B------:R-:W1:Y:S02]  /*f770*/  LDS.128 R20, [R2+0x3a0] ;  /* 0x0003a00002147984 */ /* 0x000e640000000c00 */
[----:B------:R-:W-:-:S04]  /*f780*/  FFMA R9, R9, R29, R8 ;  /* 0x0000001d09097223 */ /* 0x000fc80000000008 */
[----:B------:R-:W-:-:S04]  /*f790*/  FFMA R10, R10, R30, R9 ;  /* 0x0000001e0a0a7223 */ /* 0x000fc80000000009 */
[----:B------:R-:W-:Y:S02]  /*f7a0*/  FFMA R10, R11, R31, R10 ;  /* 0x0000001f0b0a7223 */ /* 0x000fe4000000000a */
[----:B------:R-:W5:Y:S02]  /*f7b0*/  LDS.128 R28, [R2+0x3b0] ;  /* 0x0003b000021c7984 */ /* 0x000f640000000c00 */
[----:B0-----:R-:W-:Y:S02]  /*f7c0*/  FFMA R4, R4, R16, R10 ;  /* 0x0000001004047223 */ /* 0x001fe4000000000a */
[----:B------:R-:W-:Y:S02]  /*f7d0*/  LDS.128 R8, [0x1c0] ;  /* 0x0001c000ff087984 */ /* 0x000fe40000000c00 */
[----:B------:R-:W-:-:S04]  /*f7e0*/  FFMA R5, R5, R17, R4 ;  /* 0x0000001105057223 */ /* 0x000fc80000000004 */
[----:B------:R-:W-:-:S04]  /*f7f0*/  FFMA R6, R6, R18, R5 ;  /* 0x0000001206067223 */ /* 0x000fc80000000005 */
[----:B------:R-:W-:Y:S02]  /*f800*/  FFMA R6, R7, R19, R6 ;  /* 0x0000001307067223 */ /* 0x000fe40000000006 */
[----:B------:R-:W-:Y:S01]  /*f810*/  IMAD.WIDE R160, R161, R0, c[0x0][0x160] ;  /* 0x00005800a1a07625 */ /* 0x000fe200078e0200 */
[----:B------:R-:W-:Y:S03]  /*f820*/  LDS.128 R16, [0x1d0] ;  /* 0x0001d000ff107984 */ /* 0x000fe60000000c00 */
[----:B-1----:R-:W-:Y:S02]  /*f830*/  FFMA R6, R12, R32, R6 ;  /* 0x000000200c067223 */ /* 0x002fe40000000006 */
[----:B------:R-:W4:Y:S02]  /*f840*/  LDG.E.64.CONSTANT R160, [R160.64] ;  /* 0x00000004a0a07981 */ /* 0x000f24000c1e9b00 */
[----:B------:R-:W-:-:S02]  /*f850*/  FFMA R13, R13, R33, R6 ;  /* 0x000000210d0d7223 */ /* 0x000fc40000000006 */
[----:B------:R-:W0:Y:S02]  /*f860*/  LDS.128 R4, [R2+0x3c0] ;  /* 0x0003c00002047984 */ /* 0x000e240000000c00 */
[----:B------:R-:W-:-:S04]  /*f870*/  FFMA R14, R14, R34, R13 ;  /* 0x000000220e0e7223 */ /* 0x000fc8000000000d */
[----:B------:R-:W-:Y:S02]  /*f880*/  FFMA R14, R15, R35, R14 ;  /* 0x000000230f0e7223 */ /* 0x000fe4000000000e */
[----:B------:R-:W-:Y:S02]  /*f890*/  LDS.128 R32, [0x1f0] ;  /* 0x0001f000ff207984 */ /* 0x000fe40000000c00 */
[----:B------:R-:W-:-:S04]  /*f8a0*/  FFMA R14, R20, R24, R14 ;  /* 0x00000018140e7223 */ /* 0x000fc8000000000e */
[----:B------:R-:W-:Y:S02]  /*f8b0*/  FFMA R21, R21, R25, R14 ;  /* 0x0000001915157223 */ /* 0x000fe4000000000e */
[----:B------:R-:W1:Y:S02]  /*f8c0*/  LDS.128 R12, [R2+0x3d0] ;  /* 0x0003d000020c7984 */ /* 0x000e640000000c00 */
[----:B------:R-:W-:-:S04]  /*f8d0*/  FFMA R22, R22, R26, R21 ;  /* 0x0000001a16167223 */ /* 0x000fc80000000015 */
[----:B------:R-:W-:Y:S02]  /*f8e0*/  FFMA R22, R23, R27, R22 ;  /* 0x0000001b17167223 */ /* 0x000fe40000000016 */
[----:B------:R-:W-:Y:S02]  /*f8f0*/  LDS.128 R24, [0x1e0] ;  /* 0x0001e000ff187984 */ /* 0x000fe40000000c00 */
[----:B-----5:R-:W-:-:S04]  /*f900*/  FFMA R22, R28, R36, R22 ;  /* 0x000000241c167223 */ /* 0x020fc80000000016 */
[----:B------:R-:W-:Y:S02]  /*f910*/  FFMA R29, R29, R37, R22 ;  /* 0x000000251d1d7223 */ /* 0x000fe40000000016 */
[----:B------:R-:W5:Y:S02]  /*f920*/  LDS.128 R20, [R2+0x3e0] ;  /* 0x0003e00002147984 */ /* 0x000f640000000c00 */
[----:B------:R-:W-:-:S04]  /*f930*/  FFMA R30, R30, R38, R29 ;  /* 0x000000261e1e7223 */ /* 0x000fc8000000001d */
[----:B------:R-:W-:Y:S02]  /*f940*/  FFMA R31, R31, R39, R30 ;  /* 0x000000271f1f7223 */ /* 0x000fe4000000001e */
[----:B------:R-:W4:Y:S02]  /*f950*/  LDG.E.128.CONSTANT R36, [R164.64+0x4000] ;  /* 0x00400004a4247981 */ /* 0x000f24000c1e9d00 */
[----:B0-----:R-:W-:Y:S02]  /*f960*/  FFMA R4, R4, R8, R31 ;  /* 0x0000000804047223 */ /* 0x001fe4000000001f */
[----:B------:R-:W0:Y:S04]  /*f970*/  LDS.128 R28, [R2+0x3f0] ;  /* 0x0003f000021c7984 */ /* 0x000e280000000c00 */
[----:B------:R-:W-:Y:S06]  /*f980*/  BAR.SYNC 0x0 ;  /* 0x0000000000007b1d */ /* 0x000fec0000000000 */
[----:B--2---:R2:W-:Y:S04]  /*f990*/  STS.128 [R162.X16+0x200], R72 ;  /* 0x00020048a2007388 */ /* 0x0045e8000000cc00 */
[----:B--2---:R-:W2:Y:S01]  /*f9a0*/  LDG.E.128.CONSTANT R72, [R164.64+0x28000] ;  /* 0x02800004a4487981 */ /* 0x004ea2000c1e9d00 */
[----:B------:R-:W-:-:S04]  /*f9b0*/  FFMA R5, R5, R9, R4 ;  /* 0x0000000905057223 */ /* 0x000fc80000000004 */
[----:B------:R-:W-:-:S04]  /*f9c0*/  FFMA R6, R6, R10, R5 ;  /* 0x0000000a06067223 */ /* 0x000fc80000000005 */
[----:B------:R-:W-:-:S04]  /*f9d0*/  FFMA R7, R7, R11, R6 ;  /* 0x0000000b07077223 */ /* 0x000fc80000000006 */
[----:B-1----:R-:W-:Y:S01]  /*f9e0*/  FFMA R12, R12, R16, R7 ;  /* 0x000000100c0c7223 */ /* 0x002fe20000000007 */
[----:B---3--:R-:W-:Y:S03]  /*f9f0*/  STS.128 [R162.X16+0xa00], R40 ;  /* 0x000a0028a2007388 */ /* 0x008fe6000000cc00 */
[----:B------:R-:W-:Y:S01]  /*fa00*/  FFMA R13, R13, R17, R12 ;  /* 0x000000110d0d7223 */ /* 0x000fe2000000000c */
[----:B------:R-:W-:Y:S04]  /*fa10*/  STS.128 [R162.X16+0xe00], R44 ;  /* 0x000e002ca2007388 */ /* 0x000fe8000000cc00 */
[----:B------:R-:W-:Y:S01]  /*fa20*/  STS.128 [R162.X16+0x1200], R48 ;  /* 0x00120030a2007388 */ /* 0x000fe2000000cc00 */
[----:B------:R-:W-:-:S03]  /*fa30*/  FFMA R14, R14, R18, R13 ;  /* 0x000000120e0e7223 */ /* 0x000fc6000000000d */
[----:B------:R-:W-:Y:S04]  /*fa40*/  STS.128 [R162.X16+0x1600], R52 ;  /* 0x00160034a2007388 */ /* 0x000fe8000000cc00 */
[----:B------:R-:W-:Y:S04]  /*fa50*/  STS.128 [R162.X16+0x1a00], R56 ;  /* 0x001a0038a2007388 */ /* 0x000fe8000000cc00 */
[----:B------:R-:W-:Y:S04]  /*fa60*/  STS.128 [R162.X16+0x1e00], R60 ;  /* 0x001e003ca2007388 */ /* 0x000fe8000000cc00 */
[----:B----4-:R-:W-:Y:S04]  /*fa70*/  STS.128 [R162.X16+0x2200], R64 ;  /* 0x00220040a2007388 */ /* 0x010fe8000000cc00 */
        /* <DEDUP_REMOVED lines=16> */
[----:B------:R-:W-:Y:S01]  /*fb80*/  STS.128 [R162.X16+0x6600], R132 ;  /* 0x00660084a2007388 */ /* 0x000fe2000000cc00 */
[----:B-----5:R-:W-:-:S03]  /*fb90*/  FFMA R20, R20, R24, R15 ;  /* 0x0000001814147223 */ /* 0x020fc6000000000f */
        /* <DEDUP_REMOVED lines=9> */
[----:B0-----:R-:W-:-:S04]  /*fc30*/  FFMA R28, R28, R32, R23 ;  /* 0x000000201c1c7223 */ /* 0x001fc80000000017 */
[----:B------:R-:W-:-:S04]  /*fc40*/  FFMA R29, R29, R33, R28 ;  /* 0x000000211d1d7223 */ /* 0x000fc8000000001c */
[----:B------:R-:W-:Y:S01]  /*fc50*/  FFMA R30, R30, R34, R29 ;  /* 0x000000221e1e7223 */ /* 0x000fe2000000001d */
[----:B------:R-:W-:Y:S03]  /*fc60*/  STS.64 [R162.X8], R160 ;  /* 0x000000a0a2007388 */ /* 0x000fe60000008a00 */
[----:B------:R-:W-:Y:S01]  /*fc70*/  FFMA R31, R31, R35, R30 ;  /* 0x000000231f1f7223 */ /* 0x000fe2000000001e */
[----:B------:R-:W-:Y:S04]  /*fc80*/  STS.128 [R162.X16+0x600], R36 ;  /* 0x00060024a2007388 */ /* 0x000fe8000000cc00 */
[----:B--2---:R-:W-:Y:S04]  /*fc90*/  STS.128 [R162.X16+0x2a00], R72 ;  /* 0x002a0048a2007388 */ /* 0x004fe8000000cc00 */
[----:B------:R-:W-:Y:S06]  /*fca0*/  BAR.SYNC 0x0 ;  /* 0x0000000000007b1d */ /* 0x000fec0000000000 */
[----:B------:R-:W-:Y:S04]  /*fcb0*/  LDS.128 R4, [R2+0x200] ;  /* 0x0002000002047984 */ /* 0x000fe80000000c00 */
[----:B------:R-:W0:Y:S04]  /*fcc0*/  LDS.128 R8, [RZ] ;  /* 0x00000000ff087984 */ /* 0x000e280000000c00 */
[----:B------:R-:W-:Y:S04]  /*fcd0*/  LDS.128 R12, [R2+0x210] ;  /* 0x00021000020c7984 */ /* 0x000fe80000000c00 */
[----:B------:R-:W1:Y:S04]  /*fce0*/  LDS.128 R16, [0x10] ;  /* 0x00001000ff107984 */ /* 0x000e680000000c00 */
[----:B------:R-:W-:Y:S04]  /*fcf0*/  LDS.128 R20, [R2+0x220] ;  /* 0x0002200002147984 */ /* 0x000fe80000000c00 */
[----:B------:R-:W2:Y:S04]  /*fd00*/  LDS.128 R24, [0x20] ;  /* 0x00002000ff187984 */ /* 0x000ea80000000c00 */
[----:B------:R-:W-:Y:S04]  /*fd10*/  LDS.128 R32, [0x30] ;  /* 0x00003000ff207984 */ /* 0x000fe80000000c00 */
        /* <DEDUP_REMOVED lines=66> */
[----:B------:R-:W3:Y:S02]  /*10140*/  LDS.128 R24, [0xe0] ;  /* 0x0000e000ff187984 */ /* 0x000ee40000000c00 */
[----:B--2---:R-:W-:-:S04]  /*10150*/  FFMA R22, R28, R32, R22 ;  /* 0x000000201c167223 */ /* 0x004fc80000000016 */
[----:B------:R-:W-:Y:S02]  /*10160*/  FFMA R29, R29, R33, R22 ;  /* 0x000000211d1d7223 */ /* 0x000fe40000000016 */
[----:B------:R2:W4:Y:S02]  /*10170*/  LDS.128 R20, [R2+0x2e0] ;  /* 0x0002e00002147984 */ /* 0x0005240000000c00 */
[----:B------:R-:W-:-:S04]  /*10180*/  FFMA R30, R30, R34, R29 ;  /* 0x000000221e1e7223 */ /* 0x000fc8000000001d */
[----:B------:R-:W-:Y:S02]  /*10190*/  FFMA R30, R31, R35, R30 ;  /* 0x000000231f1e7223 */ /* 0x000fe4000000001e */
[----:B------:R-:W2:Y:S02]  /*101a0*/  LDS.128 R32, [0xf0] ;  /* 0x0000f000ff207984 */ /* 0x000ea40000000c00 */
[----:B0-----:R-:W-:Y:S02]  /*101b0*/  FFMA R4, R4, R8, R30 ;  /* 0x0000000804047223 */ /* 0x001fe4000000001e */
[----:B------:R0:W0:Y:S02]  /*101c0*/  LDS.128 R28, [R2+0x2f0] ;  /* 0x0002f000021c7984 */ /* 0x0000240000000c00 */
[----:B------:R-:W-:-:S04]  /*101d0*/  FFMA R5, R5, R9, R4 ;  /* 0x0000000905057223 */ /* 0x000fc80000000004 */
[----:B------:R-:W-:-:S04]  /*101e0*/  FFMA R6, R6, R10, R5 ;  /* 0x0000000a06067223 */ /* 0x000fc80000000005 */
[----:B------:R-:W-:Y:S02]  /*101f0*/  FFMA R6, R7, R11, R6 ;  /* 0x0000000b07067223 */ /* 0x000fe40000000006 */
[----:B------:R0:W0:Y:S02]  /*10200*/  LDS.128 R8, [R2+0x300] ;  /* 0x0003000002087984 */ /* 0x0000240000000c00 */
[----:B-1----:R-:W-:Y:S01]  /*10210*/  FFMA R6, R12, R16, R6 ;  /* 0x000000100c067223 */ /* 0x002fe20000000006 */
[----:B------:R-:W-:-:S03]  /*10220*/  LEA R3, R3, R162, 0x6 ;  /* 0x000000a203037211 */ /* 0x000fc600078e30ff */
[----:B------:R-:W-:-:S04]  /*10230*/  FFMA R13, R13, R17, R6 ;  /* 0x000000110d0d7223 */ /* 0x000fc80000000006 */
[----:B------:R-:W-:Y:S02]  /*10240*/  FFMA R14, R14, R18, R13 ;  /* 0x000000120e0e7223 */ /* 0x000fe4000000000d */
[----:B------:R-:W-:-:S04]  /*10250*/  IMAD.WIDE R4, R3, R0, c[0x0][0x178] ;  /* 0x00005e0003047625 */ /* 0x000fc800078e0200 */
[----:B------:R-:W-:-:S03]  /*10260*/  FFMA R14, R15, R19, R14 ;  /* 0x000000130f0e7223 */ /* 0x000fc6000000000e */
[----:B---34-:R-:W3:Y:S01]  /*10270*/  LDG.E.CONSTANT R4, [R4.64] ;  /* 0x0000000404047981 */ /* 0x018ee2000c1e9900 */
[----:B------:R-:W-:-:S03]  /*10280*/  FFMA R14, R20, R24, R14 ;  /* 0x00000018140e7223 */ /* 0x000fc6000000000e */
[----:B------:R-:W-:Y:S01]  /*10290*/  LDS.128 R16, [0x110] ;  /* 0x00011000ff107984 */ /* 0x000fe20000000c00 */
[----:B------:R-:W-:-:S03]  /*102a0*/  FFMA R21, R21, R25, R14 ;  /* 0x0000001915157223 */ /* 0x000fc6000000000e */
[----:B------:R-:W1:Y:S01]  /*102b0*/  LDS.128 R12, [R2+0x310] ;  /* 0x00031000020c7984 */ /* 0x000e620000000c00 */
[----:B------:R-:W-:-:S03]  /*102c0*/  FFMA R22, R22, R26, R21 ;  /* 0x0000001a16167223 */ /* 0x000fc60000000015 */
[----:B------:R-:W-:Y:S01]  /*102d0*/  LDS.128 R40, [0x190] ;  /* 0x00019000ff287984 */ /* 0x000fe20000000c00 */
[----:B------:R-:W-:-:S03]  /*102e0*/  FFMA R22, R23, R27, R22 ;  /* 0x0000001b17167223 */ /* 0x000fc60000000016 */
[----:B------:R-:W-:Y:S01]  /*102f0*/  LDS.128 R24, [0x120] ;  /* 0x00012000ff187984 */ /* 0x000fe20000000c00 */
[----:B0-2---:R-:W-:-:S03]  /*10300*/  FFMA R22, R28, R32, R22 ;  /* 0x000000201c167223 */ /* 0x005fc60000000016 */
[----:B------:R-:W-:Y:S01]  /*10310*/  LDS.128 R44, [0x1a0] ;  /* 0x0001a000ff2c7984 */ /* 0x000fe20000000c00 */
[----:B------:R-:W-:-:S03]  /*10320*/  FFMA R29, R29, R33, R22 ;  /* 0x000000211d1d7223 */ /* 0x000fc60000000016 */
[----:B------:R-:W0:Y:S01]  /*10330*/  LDS.128 R20, [R2+0x320] ;  /* 0x0003200002147984 */ /* 0x000e220000000c00 */
[----:B------:R-:W-:-:S03]  /*10340*/  FFMA R30, R30, R34, R29 ;  /* 0x000000221e1e7223 */ /* 0x000fc6000000001d */
[----:B------:R-:W-:Y:S01]  /*10350*/  LDS.128 R48, [0x1b0] ;  /* 0x0001b000ff307984 */ /* 0x000fe20000000c00 */
[----:B------:R-:W-:-:S03]  /*10360*/  FFMA R30, R31, R35, R30 ;  /* 0x000000231f1e7223 */ /* 0x000fc6000000001e */
[----:B------:R-:W-:Y:S01]  /*10370*/  LDS.128 R32, [0x130] ;  /* 0x00013000ff207984 */ /* 0x000fe20000000c00 */
[----:B------:R-:W-:-:S03]  /*10380*/  FFMA R8, R8, R36, R30 ;  /* 0x0000002408087223 */ /* 0x000fc6000000001e */
[----:B------:R-:W2:Y:S01]  /*10390*/  LDS.128 R28, [R2+0x330] ;  /* 0x00033000021c7984 */ /* 0x000ea20000000c00 */
        /* <DEDUP_REMOVED lines=33> */
[----:B------:R-:W4:Y:S02]  /*105b0*/  LDS.128 R16, [R2+0x390] ;  /* 0x0003900002107984 */ /* 0x000f240000000c00 */
[----:B--2---:R-:W-:-:S04]  /*105c0*/  FFMA R14, R20, R24, R14 ;  /* 0x00000018140e7223 */ /* 0x004fc8000000000e */
[----:B------:R-:W-:Y:S02]  /*105d0*/  FFMA R21, R21, R25, R14 ;  /* 0x0000001915157223 */ /* 0x000fe4000000000e */
[----:B------:R-:W-:Y:S02]  /*105e0*/  LDS.128 R12, [0x1c0] ;  /* 0x0001c000ff0c7984 */ /* 0x000fe40000000c00 */
[----:B------:R-:W-:-:S04]  /*105f0*/  FFMA R22, R22, R26, R21 ;  /* 0x0000001a16167223 */ /* 0x000fc80000000015 */
[----:B------:R-:W-:Y:S02]  /*10600*/  FFMA R22, R23, R27, R22 ;  /* 0x0000001b17167223 */ /* 0x000fe40000000016 */
[----:B------:R-:W2:Y:S02]  /*10610*/  LDS.128 R24, [R2+0x3a0] ;  /* 0x0003a00002187984 */ /* 0x000ea40000000c00 */
[----:B-1----:R-:W-:-:S04]  /*10620*/  FFMA R22, R28, R32, R22 ;  /* 0x000000201c167223 */ /* 0x002fc80000000016 */
[----:B------:R-:W-:Y:S02]  /*10630*/  FFMA R29, R29, R33, R22 ;  /* 0x000000211d1d7223 */ /* 0x000fe40000000016 */
[----:B------:R-:W-:Y:S02]  /*10640*/  LDS.128 R20, [0x1d0] ;  /* 0x0001d000ff147984 */ /* 0x000fe40000000c00 */
[----:B------:R-:W-:-:S04]  /*10650*/  FFMA R30, R30, R34, R29 ;  /* 0x000000221e1e7223 */ /* 0x000fc8000000001d */
[----:B------:R-:W-:Y:S02]  /*10660*/  FFMA R30, R31, R35, R30 ;  /* 0x000000231f1e7223 */ /* 0x000fe4000000001e */
[----:B------:R-:W1:Y:S02]  /*10670*/  LDS.128 R32, [R2+0x3b0] ;  /* 0x0003b00002207984 */ /* 0x000e640000000c00 */
[----:B0-----:R-:W-:Y:S02]  /*10680*/  FFMA R8, R8, R36, R30 ;  /* 0x0000002408087223 */ /* 0x001fe4000000001e */
[----:B------:R-:W-:Y:S02]  /*10690*/  LDS.128 R28, [0x1e0] ;  /* 0x0001e000ff1c7984 */ /* 0x000fe40000000c00 */
[----:B------:R-:W-:-:S04]  /*106a0*/  FFMA R9, R9, R37, R8 ;  /* 0x0000002509097223 */ /* 0x000fc80000000008 */
[----:B------:R-:W-:-:S04]  /*106b0*/  FFMA R10, R10, R38, R9 ;  /* 0x000000260a0a7223 */ /* 0x000fc80000000009 */
[----:B------:R-:W-:Y:S02]  /*106c0*/  FFMA R10, R11, R39, R10 ;  /* 0x000000270b0a7223 */ /* 0x000fe4000000000a */
[----:B------:R-:W-:Y:S02]  /*106d0*/  LDS.128 R36, [0x1f0] ;  /* 0x0001f000ff247984 */ /* 0x000fe40000000c00 */
[----:B----4-:R-:W-:-:S04]  /*106e0*/  FFMA R10, R16, R40, R10 ;  /* 0x00000028100a7223 */ /* 0x010fc8000000000a */
[----:B------:R-:W-:Y:S02]  /*106f0*/  FFMA R17, R17, R41, R10 ;  /* 0x0000002911117223 */ /* 0x000fe4000000000a */
[----:B------:R-:W0:Y:S02]  /*10700*/  LDS.128 R8, [R2+0x3c0] ;  /* 0x0003c00002087984 */ /* 0x000e240000000c00 */
[----:B------:R-:W-:-:S04]  /*10710*/  FFMA R18, R18, R42, R17 ;  /* 0x0000002a12127223 */ /* 0x000fc80000000011 */
[----:B------:R-:W-:-:S04]  /*10720*/  FFMA R18, R19, R43, R18 ;  /* 0x0000002b13127223 */ /* 0x000fc80000000012 */
[----:B--2---:R-:W-:-:S04]  /*10730*/  FFMA R18, R24, R44, R18 ;  /* 0x0000002c18127223 */ /* 0x004fc80000000012 */
[----:B------:R-:W-:Y:S02]  /*10740*/  FFMA R25, R25, R45, R18 ;  /* 0x0000002d19197223 */ /* 0x000fe40000000012 */
[----:B------:R-:W2:Y:S02]  /*10750*/  LDS.128 R16, [R2+0x3d0] ;  /* 0x0003d00002107984 */ /* 0x000ea40000000c00 */
[----:B------:R-:W-:-:S04]  /*10760*/  FFMA R26, R26, R46, R25 ;  /* 0x0000002e1a1a7223 */ /* 0x000fc80000000019 */
[----:B------:R-:W-:-:S04]  /*10770*/  FFMA R26, R27, R47, R26 ;  /* 0x0000002f1b1a7223 */ /* 0x000fc8000000001a */
[----:B-1----:R-:W-:-:S04]  /*10780*/  FFMA R26, R32, R48, R26 ;  /* 0x00000030201a7223 */ /* 0x002fc8000000001a */
[----:B------:R-:W-:Y:S02]  /*10790*/  FFMA R33, R33, R49, R26 ;  /* 0x0000003121217223 */ /* 0x000fe4000000001a */
[----:B------:R-:W1:Y:S02]  /*107a0*/  LDS.128 R24, [R2+0x3e0] ;  /* 0x0003e00002187984 */ /* 0x000e640000000c00 */
[----:B------:R-:W-:-:S04]  /*107b0*/  FFMA R34, R34, R50, R33 ;  /* 0x0000003222227223 */ /* 0x000fc80000000021 */
[----:B------:R-:W-:-:S04]  /*107c0*/  FFMA R35, R35, R51, R34 ;  /* 0x0000003323237223 */ /* 0x000fc80000000022 */
[----:B0-----:R-:W-:Y:S02]  /*107d0*/  FFMA R8, R8, R12, R35 ;  /* 0x0000000c08087223 */ /* 0x001fe40000000023 */
[----:B------:R0:W4:Y:S02]  /*107e0*/  LDS.128 R32, [R2+0x3f0] ;  /* 0x0003f00002207984 */ /* 0x0001240000000c00 */
[----:B------:R-:W-:-:S04]  /*107f0*/  FFMA R9, R9, R13, R8 ;  /* 0x0000000d09097223 */ /* 0x000fc80000000008 */
[----:B------:R-:W-:Y:S02]  /*10800*/  FFMA R10, R10, R14, R9 ;  /* 0x0000000e0a0a7223 */ /* 0x000fe40000000009 */
[----:B0-----:R-:W-:-:S04]  /*10810*/  IMAD.WIDE R2, R3, R0, c[0x0][0x170] ;  /* 0x00005c0003027625 */ /* 0x001fc800078e0200 */
[----:B------:R-:W-:-:S04]  /*10820*/  FFMA R10, R11, R15, R10 ;  /* 0x0000000f0b0a7223 */ /* 0x000fc8000000000a */
[----:B--2---:R-:W-:-:S04]  /*10830*/  FFMA R10, R16, R20, R10 ;  /* 0x00000014100a7223 */ /* 0x004fc8000000000a */
[----:B------:R-:W-:-:S04]  /*10840*/  FFMA R17, R17, R21, R10 ;  /* 0x0000001511117223 */ /* 0x000fc8000000000a */
[----:B------:R-:W-:-:S04]  /*10850*/  FFMA R18, R18, R22, R17 ;  /* 0x0000001612127223 */ /* 0x000fc80000000011 */
[----:B------:R-:W-:-:S04]  /*10860*/  FFMA R18, R19, R23, R18 ;  /* 0x0000001713127223 */ /* 0x000fc80000000012 */
[----:B-1----:R-:W-:-:S04]  /*10870*/  FFMA R18, R24, R28, R18 ;  /* 0x0000001c18127223 */ /* 0x002fc80000000012 */
[----:B------:R-:W-:-:S04]  /*10880*/  FFMA R25, R25, R29, R18 ;  /* 0x0000001d19197223 */ /* 0x000fc80000000012 */
[----:B------:R-:W-:-:S04]  /*10890*/  FFMA R26, R26, R30, R25 ;  /* 0x0000001e1a1a7223 */ /* 0x000fc80000000019 */
[----:B------:R-:W-:-:S04]  /*108a0*/  FFMA R26, R27, R31, R26 ;  /* 0x0000001f1b1a7223 */ /* 0x000fc8000000001a */
[----:B----4-:R-:W-:-:S04]  /*108b0*/  FFMA R26, R32, R36, R26 ;  /* 0x00000024201a7223 */ /* 0x010fc8000000001a */
[----:B------:R-:W-:-:S04]  /*108c0*/  FFMA R33, R33, R37, R26 ;  /* 0x0000002521217223 */ /* 0x000fc8000000001a */
[----:B------:R-:W-:-:S04]  /*108d0*/  FFMA R34, R34, R38, R33 ;  /* 0x0000002622227223 */ /* 0x000fc80000000021 */
[----:B------:R-:W-:-:S04]  /*108e0*/  FFMA R35, R35, R39, R34 ;  /* 0x0000002723237223 */ /* 0x000fc80000000022 */
[----:B---3--:R-:W-:-:S05]  /*108f0*/  FADD R35, R35, R4 ;  /* 0x0000000423237221 */ /* 0x008fca0000000000 */
[----:B------:R-:W-:Y:S01]  /*10900*/  STG.E [R2.64], R35 ;  /* 0x0000002302007986 */ /* 0x000fe2000c101904 */
[----:B------:R-:W-:Y:S05]  /*10910*/  EXIT ;  /* 0x000000000000794d */ /* 0x000fea0003800000 */
.L_x_0:
[----:B------:R-:W-:-:S00]  /*10920*/  BRA `(.L_x_0) ;  /* 0xfffffff000007947 */ /* 0x000fc0000383ffff */
[----:B------:R-:W-:-:S00]  /*10930*/  NOP ;  /* 0x0000000000007918 */ /* 0x000fc00000000000 */
        /* <DEDUP_REMOVED lines=12> */
.L_x_1:


//--------------------- .nv.shared.candidate0     --------------------------
	.section	.nv.shared.candidate0,"aw",@nobits
	.align	4
.nv.shared.candidate0:
	.zero		33280
